	.target	sm_90a

	.elftype	@"ET_EXEC"


//--------------------- .note.nv.tkinfo           --------------------------
	.section	.note.nv.tkinfo,"",@"SHT_NOTE"
	.sectionflags	@"SHF_NOTE_NV_TKINFO"
	.tkinfo
        /*0018*/ 	.word	0x00000002
        /*0030*/ 	.string	""
        /*0030*/ 	.string	"ptxas"
        /*0030*/ 	.string	"Cuda compilation tools, release 13.0, V13.0.88"
        /*0030*/ 	.string	"Build cuda_13.0.r13.0/compiler.36424714_0"
        /*0030*/ 	.string	"-arch sm_90a -m 64 "



//--------------------- .note.nv.cuinfo           --------------------------
	.section	.note.nv.cuinfo,"",@"SHT_NOTE"
	.sectionflags	@"SHF_NOTE_NV_CUINFO"
        /*0018*/ 	.short	0x0002
        /*001a*/ 	.short	0x005a
        /*001c*/ 	.short	0x0082
	.zero		2


//--------------------- .nv.info                  --------------------------
	.section	.nv.info,"",@"SHT_CUDA_INFO"
	.align	4


	//----- nvinfo : EIATTR_REGCOUNT
	.align		4
        /*0000*/ 	.byte	0x04, 0x2f
        /*0002*/ 	.short	(.L_15 - .L_14)
	.align		4
.L_14:
        /*0004*/ 	.word	index@(_ZN7cutlass13device_kernelINS_4gemm6kernel13GemmUniversalIN4cute5tupleIJiiiiEEENS1_10collective13CollectiveMmaINS1_34MainloopSm90TmaGmmaWarpSpecializedILi3ENS5_IJNS4_1CILi2EEESB_NSA_ILi1EEEEEENS1_35KernelTmaWarpSpecializedCooperativeEEENS5_IJNSA_ILi256EEENSA_ILi64EEENSA_ILi32EEEEEENS_10bfloat16_tENS5_IJlSC_lEEESK_SL_NS4_8TiledMMAINS4_8MMA_AtomIJNS4_4SM904GMMA27MMA_64x64x16_F32BF16BF16_SSILNSP_5MajorE0ELSR_0ELNSP_7ScaleInE1ELSS_1EEEEEENS4_6LayoutINS5_IJSB_SC_SC_EEENS5_IJSC_NSA_ILi0EEESX_EEEEENS5_IJNS4_10UnderscoreES10_S10_EEEEENS4_23SM90_TMA_LOAD_MULTICASTENS4_14ComposedLayoutINS4_7SwizzleILi2ELi4ELi3EEENS4_18smem_ptr_flag_bitsILi16EEENSV_INS5_IJNSA_ILi8EEESI_EEENS5_IJSI_SC_EEEEEEEvNS4_8identityES13_S1D_vS1E_EENS_8epilogue10collective6detail29Sm90TmaWarpSpecializedAdapterINS1H_15DefaultEpilogueISK_SL_SL_NS1G_6thread17LinearCombinationISK_Li1EffLNS1L_9ScaleType4KindE0ELNS_15FloatRoundStyleE2ESK_EENS1_15EpilogueDefaultEEEEEvvEEEEvNT_6ParamsE)
        /*0008*/ 	.word	0x000000a8


	//----- nvinfo : EIATTR_FRAME_SIZE
	.align		4
.L_15:
        /*000c*/ 	.byte	0x04, 0x11
        /*000e*/ 	.short	(.L_17 - .L_16)
	.align		4
.L_16:
        /*0010*/ 	.word	index@(_ZN7cutlass13device_kernelINS_4gemm6kernel13GemmUniversalIN4cute5tupleIJiiiiEEENS1_10collective13CollectiveMmaINS1_34MainloopSm90TmaGmmaWarpSpecializedILi3ENS5_IJNS4_1CILi2EEESB_NSA_ILi1EEEEEENS1_35KernelTmaWarpSpecializedCooperativeEEENS5_IJNSA_ILi256EEENSA_ILi64EEENSA_ILi32EEEEEENS_10bfloat16_tENS5_IJlSC_lEEESK_SL_NS4_8TiledMMAINS4_8MMA_AtomIJNS4_4SM904GMMA27MMA_64x64x16_F32BF16BF16_SSILNSP_5MajorE0ELSR_0ELNSP_7ScaleInE1ELSS_1EEEEEENS4_6LayoutINS5_IJSB_SC_SC_EEENS5_IJSC_NSA_ILi0EEESX_EEEEENS5_IJNS4_10UnderscoreES10_S10_EEEEENS4_23SM90_TMA_LOAD_MULTICASTENS4_14ComposedLayoutINS4_7SwizzleILi2ELi4ELi3EEENS4_18smem_ptr_flag_bitsILi16EEENSV_INS5_IJNSA_ILi8EEESI_EEENS5_IJSI_SC_EEEEEEEvNS4_8identityES13_S1D_vS1E_EENS_8epilogue10collective6detail29Sm90TmaWarpSpecializedAdapterINS1H_15DefaultEpilogueISK_SL_SL_NS1G_6thread17LinearCombinationISK_Li1EffLNS1L_9ScaleType4KindE0ELNS_15FloatRoundStyleE2ESK_EENS1_15EpilogueDefaultEEEEEvvEEEEvNT_6ParamsE)
        /*0014*/ 	.word	0x00000000


	//----- nvinfo : EIATTR_MIN_STACK_SIZE
	.align		4
.L_17:
        /*0018*/ 	.byte	0x04, 0x12
        /*001a*/ 	.short	(.L_19 - .L_18)
	.align		4
.L_18:
        /*001c*/ 	.word	index@(_ZN7cutlass13device_kernelINS_4gemm6kernel13GemmUniversalIN4cute5tupleIJiiiiEEENS1_10collective13CollectiveMmaINS1_34MainloopSm90TmaGmmaWarpSpecializedILi3ENS5_IJNS4_1CILi2EEESB_NSA_ILi1EEEEEENS1_35KernelTmaWarpSpecializedCooperativeEEENS5_IJNSA_ILi256EEENSA_ILi64EEENSA_ILi32EEEEEENS_10bfloat16_tENS5_IJlSC_lEEESK_SL_NS4_8TiledMMAINS4_8MMA_AtomIJNS4_4SM904GMMA27MMA_64x64x16_F32BF16BF16_SSILNSP_5MajorE0ELSR_0ELNSP_7ScaleInE1ELSS_1EEEEEENS4_6LayoutINS5_IJSB_SC_SC_EEENS5_IJSC_NSA_ILi0EEESX_EEEEENS5_IJNS4_10UnderscoreES10_S10_EEEEENS4_23SM90_TMA_LOAD_MULTICASTENS4_14ComposedLayoutINS4_7SwizzleILi2ELi4ELi3EEENS4_18smem_ptr_flag_bitsILi16EEENSV_INS5_IJNSA_ILi8EEESI_EEENS5_IJSI_SC_EEEEEEEvNS4_8identityES13_S1D_vS1E_EENS_8epilogue10collective6detail29Sm90TmaWarpSpecializedAdapterINS1H_15DefaultEpilogueISK_SL_SL_NS1G_6thread17LinearCombinationISK_Li1EffLNS1L_9ScaleType4KindE0ELNS_15FloatRoundStyleE2ESK_EENS1_15EpilogueDefaultEEEEEvvEEEEvNT_6ParamsE)
        /*0020*/ 	.word	0x00000000
.L_19:


//--------------------- .nv.compat                --------------------------
	.section	.nv.compat,"",@"SHT_CUDA_COMPAT_INFO"
	.align	4
        /*0000*/ 	.byte	0x02, 0x09, 0x01, 0x00, 0x02, 0x02, 0x04, 0x00, 0x02, 0x05, 0x05, 0x00, 0x03, 0x07, 0x01, 0x01
        /*0010*/ 	.byte	0x02, 0x03, 0x01, 0x00, 0x02, 0x06, 0x01, 0x00, 0x04, 0x0b, 0x08, 0x00, 0x00, 0x00, 0x00, 0x00
        /*0020*/ 	.byte	0x00, 0x00, 0x00, 0x00


//--------------------- .nv.info._ZN7cutlass13device_kernelINS_4gemm6kernel13GemmUniversalIN4cute5tupleIJiiiiEEENS1_10collective13CollectiveMmaINS1_34MainloopSm90TmaGmmaWarpSpecializedILi3ENS5_IJNS4_1CILi2EEESB_NSA_ILi1EEEEEENS1_35KernelTmaWarpSpecializedCooperativeEEENS5_IJNSA_ILi256EEENSA_ILi64EEENSA_ILi32EEEEEENS_10bfloat16_tENS5_IJlSC_lEEESK_SL_NS4_8TiledMMAINS4_8MMA_AtomIJNS4_4SM904GMMA27MMA_64x64x16_F32BF16BF16_SSILNSP_5MajorE0ELSR_0ELNSP_7ScaleInE1ELSS_1EEEEEENS4_6LayoutINS5_IJSB_SC_SC_EEENS5_IJSC_NSA_ILi0EEESX_EEEEENS5_IJNS4_10UnderscoreES10_S10_EEEEENS4_23SM90_TMA_LOAD_MULTICASTENS4_14ComposedLayoutINS4_7SwizzleILi2ELi4ELi3EEENS4_18smem_ptr_flag_bitsILi16EEENSV_INS5_IJNSA_ILi8EEESI_EEENS5_IJSI_SC_EEEEEEEvNS4_8identityES13_S1D_vS1E_EENS_8epilogue10collective6detail29Sm90TmaWarpSpecializedAdapterINS1H_15DefaultEpilogueISK_SL_SL_NS1G_6thread17LinearCombinationISK_Li1EffLNS1L_9ScaleType4KindE0ELNS_15FloatRoundStyleE2ESK_EENS1_15EpilogueDefaultEEEEEvvEEEEvNT_6ParamsE --------------------------
	.section	.nv.info._ZN7cutlass13device_kernelINS_4gemm6kernel13GemmUniversalIN4cute5tupleIJiiiiEEENS1_10collective13CollectiveMmaINS1_34MainloopSm90TmaGmmaWarpSpecializedILi3ENS5_IJNS4_1CILi2EEESB_NSA_ILi1EEEEEENS1_35KernelTmaWarpSpecializedCooperativeEEENS5_IJNSA_ILi256EEENSA_ILi64EEENSA_ILi32EEEEEENS_10bfloat16_tENS5_IJlSC_lEEESK_SL_NS4_8TiledMMAINS4_8MMA_AtomIJNS4_4SM904GMMA27MMA_64x64x16_F32BF16BF16_SSILNSP_5MajorE0ELSR_0ELNSP_7ScaleInE1ELSS_1EEEEEENS4_6LayoutINS5_IJSB_SC_SC_EEENS5_IJSC_NSA_ILi0EEESX_EEEEENS5_IJNS4_10UnderscoreES10_S10_EEEEENS4_23SM90_TMA_LOAD_MULTICASTENS4_14ComposedLayoutINS4_7SwizzleILi2ELi4ELi3EEENS4_18smem_ptr_flag_bitsILi16EEENSV_INS5_IJNSA_ILi8EEESI_EEENS5_IJSI_SC_EEEEEEEvNS4_8identityES13_S1D_vS1E_EENS_8epilogue10collective6detail29Sm90TmaWarpSpecializedAdapterINS1H_15DefaultEpilogueISK_SL_SL_NS1G_6thread17LinearCombinationISK_Li1EffLNS1L_9ScaleType4KindE0ELNS_15FloatRoundStyleE2ESK_EENS1_15EpilogueDefaultEEEEEvvEEEEvNT_6ParamsE,"",@"SHT_CUDA_INFO"
	.sectionflags	@""
	.align	4


	//----- nvinfo : EIATTR_CUDA_API_VERSION
	.align		4
        /*0000*/ 	.byte	0x04, 0x37
        /*0002*/ 	.short	(.L_21 - .L_20)
.L_20:
        /*0004*/ 	.word	0x00000082


	//----- nvinfo : EIATTR_KPARAM_INFO
	.align		4
.L_21:
        /*0008*/ 	.byte	0x04, 0x17
        /*000a*/ 	.short	(.L_23 - .L_22)
.L_22:
        /*000c*/ 	.word	0x00000000
        /*0010*/ 	.short	0x0000
        /*0012*/ 	.short	0x0070
        /*0014*/ 	.byte	0x00, 0xf0, 0x01, 0x10


	//----- nvinfo : EIATTR_SPARSE_MMA_MASK
	.align		4
.L_23:
        /*0018*/ 	.byte	0x03, 0x50
        /*001a*/ 	.short	0x0000


	//----- nvinfo : EIATTR_MAXREG_COUNT
	.align		4
        /*001c*/ 	.byte	0x03, 0x1b
        /*001e*/ 	.short	0x00a8


	//----- nvinfo : EIATTR_NUM_BARRIERS
	.align		4
        /*0020*/ 	.byte	0x02, 0x4c
        /*0022*/ 	.byte	0x01
	.zero		1


	//----- nvinfo : EIATTR_EXTERNS
	.align		4
        /*0024*/ 	.byte	0x04, 0x0f
        /*0026*/ 	.short	(.L_25 - .L_24)


	//   ....[0]....
	.align		4
.L_24:
        /*0028*/ 	.word	index@(__assertfail)


	//----- nvinfo : EIATTR_MERCURY_ISA_VERSION
	.align		4
.L_25:
        /*002c*/ 	.byte	0x03, 0x5f
        /*002e*/ 	.short	0x0101


	//----- nvinfo : EIATTR_INT_WARP_WIDE_INSTR_OFFSETS
	.align		4
        /*0030*/ 	.byte	0x04, 0x31
        /*0032*/ 	.short	(.L_27 - .L_26)


	//   ....[0]....
.L_26:
        /*0034*/ 	.word	0x00000470


	//   ....[1]....
        /*0038*/ 	.word	0x000004a0


	//   ....[2]....
        /*003c*/ 	.word	0x00000660


	//   ....[3]....
        /*0040*/ 	.word	0x00001ec0


	//----- nvinfo : EIATTR_COOP_GROUP_MASK_REGIDS
	.align		4
.L_27:
        /*0044*/ 	.byte	0x04, 0x29
        /*0046*/ 	.short	(.L_29 - .L_28)


	//   ....[0]....
.L_28:
        /*0048*/ 	.word	0xffffffff


	//   ....[1]....
        /*004c*/ 	.word	0xffffffff


	//   ....[2]....
        /*0050*/ 	.word	0xffffffff


	//   ....[3]....
        /*0054*/ 	.word	0xffffffff


	//   ....[4]....
        /*0058*/ 	.word	0xffffffff


	//   ....[5]....
        /*005c*/ 	.word	0xffffffff


	//----- nvinfo : EIATTR_COOP_GROUP_INSTR_OFFSETS
	.align		4
.L_29:
        /*0060*/ 	.byte	0x04, 0x28
        /*0062*/ 	.short	(.L_31 - .L_30)


	//   ....[0]....
.L_30:
        /*0064*/ 	.word	0x00000060


	//   ....[1]....
        /*0068*/ 	.word	0x00000070


	//   ....[2]....
        /*006c*/ 	.word	0x00000130


	//   ....[3]....
        /*0070*/ 	.word	0x000002b0


	//   ....[4]....
        /*0074*/ 	.word	0x000007e0


	//   ....[5]....
        /*0078*/ 	.word	0x00001480


	//----- nvinfo : EIATTR_REG_RECONFIG
	.align		4
.L_31:
        /*007c*/ 	.byte	0x01, 0x54
	.zero		2


	//----- nvinfo : EIATTR_SYSCALL_OFFSETS
	.align		4
        /*0080*/ 	.byte	0x04, 0x46
        /*0082*/ 	.short	(.L_33 - .L_32)


	//   ....[0]....
.L_32:
        /*0084*/ 	.word	0x00001670


	//----- nvinfo : EIATTR_MBARRIER_INSTR_OFFSETS
	.align		4
.L_33:
        /*0088*/ 	.byte	0x04, 0x39
        /*008a*/ 	.short	(.L_35 - .L_34)


	//   ....[0]....
.L_34:
        /*008c*/ 	.word	0x00000230
        /*0090*/ 	.word	0x000000ff
        /*0094*/ 	.word	0x00000000
        /*0098*/ 	.short	0x0100
        /*009a*/ 	.byte	0x08
	.zero		1


	//   ....[1]....
        /*009c*/ 	.word	0x00000240
        /*00a0*/ 	.word	0x000000ff
        /*00a4*/ 	.word	0x00000018
        /*00a8*/ 	.short	0x0100
        /*00aa*/ 	.byte	0x08
	.zero		1


	//   ....[2]....
        /*00ac*/ 	.word	0x00000250
        /*00b0*/ 	.word	0x000000ff
        /*00b4*/ 	.word	0x00000008
        /*00b8*/ 	.short	0x0100
        /*00ba*/ 	.byte	0x08
	.zero		1


	//   ....[3]....
        /*00bc*/ 	.word	0x00000260
        /*00c0*/ 	.word	0x000000ff
        /*00c4*/ 	.word	0x00000020
        /*00c8*/ 	.short	0x0100
        /*00ca*/ 	.byte	0x08
	.zero		1


	//   ....[4]....
        /*00cc*/ 	.word	0x00000270
        /*00d0*/ 	.word	0x000000ff
        /*00d4*/ 	.word	0x00000010
        /*00d8*/ 	.short	0x0100
        /*00da*/ 	.byte	0x08
	.zero		1


	//   ....[5]....
        /*00dc*/ 	.word	0x00000280
        /*00e0*/ 	.word	0x000000ff
        /*00e4*/ 	.word	0x00000028
        /*00e8*/ 	.short	0x0100
        /*00ea*/ 	.byte	0x08
	.zero		1


	//   ....[6]....
        /*00ec*/ 	.word	0x000006f0
        /*00f0*/ 	.word	0x000000ff
        /*00f4*/ 	.word	0x00000040
        /*00f8*/ 	.short	0x0100
        /*00fa*/ 	.byte	0x06
	.zero		1


	//   ....[7]....
        /*00fc*/ 	.word	0x00000780
        /*0100*/ 	.word	0x000000ff
        /*0104*/ 	.word	0x00000048
        /*0108*/ 	.short	0x0100
        /*010a*/ 	.byte	0x06
	.zero		1


	//   ....[8]....
        /*010c*/ 	.word	0x00001730
        /*0110*/ 	.word	0x00000003
        /*0114*/ 	.word	0x00000000
        /*0118*/ 	.short	0x010a
        /*011a*/ 	.byte	0x3f
	.zero		1


	//   ....[9]....
        /*011c*/ 	.word	0x00001790
        /*0120*/ 	.word	0x00000003
        /*0124*/ 	.word	0x00000000
        /*0128*/ 	.short	0x010a
        /*012a*/ 	.byte	0x3f
	.zero		1


	//   ....[10]....
        /*012c*/ 	.word	0x00001af0
        /*0130*/ 	.word	0x00000005
        /*0134*/ 	.word	0x00000000
        /*0138*/ 	.short	0x010a
        /*013a*/ 	.byte	0x3f
	.zero		1


	//   ....[11]....
        /*013c*/ 	.word	0x00001b30
        /*0140*/ 	.word	0x00000005
        /*0144*/ 	.word	0x00000000
        /*0148*/ 	.short	0x010a
        /*014a*/ 	.byte	0x3f
	.zero		1


	//   ....[12]....
        /*014c*/ 	.word	0x00001d70
        /*0150*/ 	.word	0x00000004
        /*0154*/ 	.word	0x00000000
        /*0158*/ 	.short	0x0101
        /*015a*/ 	.byte	0x3f
	.zero		1


	//   ....[13]....
        /*015c*/ 	.word	0x00001f60
        /*0160*/ 	.word	0x00000000
        /*0164*/ 	.word	0x00000000
        /*0168*/ 	.short	0x0101
        /*016a*/ 	.byte	0x3f
	.zero		1


	//   ....[14]....
        /*016c*/ 	.word	0x00007d20
        /*0170*/ 	.word	0x00000015
        /*0174*/ 	.word	0x00000018
        /*0178*/ 	.short	0x010a
        /*017a*/ 	.byte	0x3f
	.zero		1


	//   ....[15]....
        /*017c*/ 	.word	0x000080e0
        /*0180*/ 	.word	0x00000006
        /*0184*/ 	.word	0x00000048
        /*0188*/ 	.short	0x0101
        /*018a*/ 	.byte	0x3f
	.zero		1


	//   ....[16]....
        /*018c*/ 	.word	0x00008810
        /*0190*/ 	.word	0x00000007
        /*0194*/ 	.word	0x00000000
        /*0198*/ 	.short	0x010a
        /*019a*/ 	.byte	0x3f
	.zero		1


	//   ....[17]....
        /*019c*/ 	.word	0x00008890
        /*01a0*/ 	.word	0x00000006
        /*01a4*/ 	.word	0x00000000
        /*01a8*/ 	.short	0x010a
        /*01aa*/ 	.byte	0x3f
	.zero		1


	//   ....[18]....
        /*01ac*/ 	.word	0x00008920
        /*01b0*/ 	.word	0x00000003
        /*01b4*/ 	.word	0x00000000
        /*01b8*/ 	.short	0x010a
        /*01ba*/ 	.byte	0x3f
	.zero		1


	//   ....[19]....
        /*01bc*/ 	.word	0x00008980
        /*01c0*/ 	.word	0x00000003
        /*01c4*/ 	.word	0x00000000
        /*01c8*/ 	.short	0x010a
        /*01ca*/ 	.byte	0x3f
	.zero		1


	//   ....[20]....
        /*01cc*/ 	.word	0x000089d0
        /*01d0*/ 	.word	0x00000005
        /*01d4*/ 	.word	0x00000000
        /*01d8*/ 	.short	0x010a
        /*01da*/ 	.byte	0x3f
	.zero		1


	//   ....[21]....
        /*01dc*/ 	.word	0x00008aa0
        /*01e0*/ 	.word	0x00000015
        /*01e4*/ 	.word	0x00000018
        /*01e8*/ 	.short	0x010a
        /*01ea*/ 	.byte	0x3f
	.zero		1


	//   ....[22]....
        /*01ec*/ 	.word	0x00008b70
        /*01f0*/ 	.word	0x00000007
        /*01f4*/ 	.word	0x00000000
        /*01f8*/ 	.short	0x010a
        /*01fa*/ 	.byte	0x3f
	.zero		1


	//   ....[23]....
        /*01fc*/ 	.word	0x00008bc0
        /*0200*/ 	.word	0x00000006
        /*0204*/ 	.word	0x00000000
        /*0208*/ 	.short	0x010a
        /*020a*/ 	.byte	0x3f
	.zero		1


	//----- nvinfo : EIATTR_NUM_MBARRIERS
	.align		4
.L_35:
        /*020c*/ 	.byte	0x03, 0x38
        /*020e*/ 	.short	0x0008


	//----- nvinfo : EIATTR_EXIT_INSTR_OFFSETS
	.align		4
        /*0210*/ 	.byte	0x04, 0x1c
        /*0212*/ 	.short	(.L_37 - .L_36)


	//   ....[0]....
.L_36:
        /*0214*/ 	.word	0x000009c0


	//   ....[1]....
        /*0218*/ 	.word	0x000011e0


	//   ....[2]....
        /*021c*/ 	.word	0x000073d0


	//   ....[3]....
        /*0220*/ 	.word	0x00007930


	//   ....[4]....
        /*0224*/ 	.word	0x00008970


	//----- nvinfo : EIATTR_MAX_THREADS
	.align		4
.L_37:
        /*0228*/ 	.byte	0x04, 0x05
        /*022a*/ 	.short	(.L_39 - .L_38)
.L_38:
        /*022c*/ 	.word	0x00000180
        /*0230*/ 	.word	0x00000001
        /*0234*/ 	.word	0x00000001


	//----- nvinfo : EIATTR_CRS_STACK_SIZE
	.align		4
.L_39:
        /*0238*/ 	.byte	0x04, 0x1e
        /*023a*/ 	.short	(.L_41 - .L_40)
.L_40:
        /*023c*/ 	.word	0x00000000


	//----- nvinfo : EIATTR_CBANK_PARAM_SIZE
	.align		4
.L_41:
        /*0240*/ 	.byte	0x03, 0x19
        /*0242*/ 	.short	0x0470


	//----- nvinfo : EIATTR_PARAM_CBANK
	.align		4
        /*0244*/ 	.byte	0x04, 0x0a
        /*0246*/ 	.short	(.L_43 - .L_42)
	.align		4
.L_42:
        /*0248*/ 	.word	index@(.nv.constant0._ZN7cutlass13device_kernelINS_4gemm6kernel13GemmUniversalIN4cute5tupleIJiiiiEEENS1_10collective13CollectiveMmaINS1_34MainloopSm90TmaGmmaWarpSpecializedILi3ENS5_IJNS4_1CILi2EEESB_NSA_ILi1EEEEEENS1_35KernelTmaWarpSpecializedCooperativeEEENS5_IJNSA_ILi256EEENSA_ILi64EEENSA_ILi32EEEEEENS_10bfloat16_tENS5_IJlSC_lEEESK_SL_NS4_8TiledMMAINS4_8MMA_AtomIJNS4_4SM904GMMA27MMA_64x64x16_F32BF16BF16_SSILNSP_5MajorE0ELSR_0ELNSP_7ScaleInE1ELSS_1EEEEEENS4_6LayoutINS5_IJSB_SC_SC_EEENS5_IJSC_NSA_ILi0EEESX_EEEEENS5_IJNS4_10UnderscoreES10_S10_EEEEENS4_23SM90_TMA_LOAD_MULTICASTENS4_14ComposedLayoutINS4_7SwizzleILi2ELi4ELi3EEENS4_18smem_ptr_flag_bitsILi16EEENSV_INS5_IJNSA_ILi8EEESI_EEENS5_IJSI_SC_EEEEEEEvNS4_8identityES13_S1D_vS1E_EENS_8epilogue10collective6detail29Sm90TmaWarpSpecializedAdapterINS1H_15DefaultEpilogueISK_SL_SL_NS1G_6thread17LinearCombinationISK_Li1EffLNS1L_9ScaleType4KindE0ELNS_15FloatRoundStyleE2ESK_EENS1_15EpilogueDefaultEEEEEvvEEEEvNT_6ParamsE)
        /*024c*/ 	.short	0x0210
        /*024e*/ 	.short	0x0470


	//----- nvinfo : EIATTR_SW_WAR
	.align		4
.L_43:
        /*0250*/ 	.byte	0x04, 0x36
        /*0252*/ 	.short	(.L_45 - .L_44)
.L_44:
        /*0254*/ 	.word	0x00000008
.L_45:


//--------------------- .nv.callgraph             --------------------------
	.section	.nv.callgraph,"",@"SHT_CUDA_CALLGRAPH"
	.align	4
	.sectionentsize	8
	.align		4
        /*0000*/ 	.word	0x00000000
	.align		4
        /*0004*/ 	.word	0xffffffff
	.align		4
        /*0008*/ 	.word	index@(_ZN7cutlass13device_kernelINS_4gemm6kernel13GemmUniversalIN4cute5tupleIJiiiiEEENS1_10collective13CollectiveMmaINS1_34MainloopSm90TmaGmmaWarpSpecializedILi3ENS5_IJNS4_1CILi2EEESB_NSA_ILi1EEEEEENS1_35KernelTmaWarpSpecializedCooperativeEEENS5_IJNSA_ILi256EEENSA_ILi64EEENSA_ILi32EEEEEENS_10bfloat16_tENS5_IJlSC_lEEESK_SL_NS4_8TiledMMAINS4_8MMA_AtomIJNS4_4SM904GMMA27MMA_64x64x16_F32BF16BF16_SSILNSP_5MajorE0ELSR_0ELNSP_7ScaleInE1ELSS_1EEEEEENS4_6LayoutINS5_IJSB_SC_SC_EEENS5_IJSC_NSA_ILi0EEESX_EEEEENS5_IJNS4_10UnderscoreES10_S10_EEEEENS4_23SM90_TMA_LOAD_MULTICASTENS4_14ComposedLayoutINS4_7SwizzleILi2ELi4ELi3EEENS4_18smem_ptr_flag_bitsILi16EEENSV_INS5_IJNSA_ILi8EEESI_EEENS5_IJSI_SC_EEEEEEEvNS4_8identityES13_S1D_vS1E_EENS_8epilogue10collective6detail29Sm90TmaWarpSpecializedAdapterINS1H_15DefaultEpilogueISK_SL_SL_NS1G_6thread17LinearCombinationISK_Li1EffLNS1L_9ScaleType4KindE0ELNS_15FloatRoundStyleE2ESK_EENS1_15EpilogueDefaultEEEEEvvEEEEvNT_6ParamsE)
	.align		4
        /*000c*/ 	.word	index@(__assertfail)
	.align		4
        /*0010*/ 	.word	0x00000000
	.align		4
        /*0014*/ 	.word	0xfffffffe
	.align		4
        /*0018*/ 	.word	0x00000000
	.align		4
        /*001c*/ 	.word	0xfffffffd
	.align		4
        /*0020*/ 	.word	0x00000000
	.align		4
        /*0024*/ 	.word	0xfffffffc


//--------------------- .nv.constant4             --------------------------
	.section	.nv.constant4,"a",@progbits
	.align	8
	.align		8
.nv.constant4:
        /*0000*/ 	.dword	__assertfail
	.align		8
        /*0008*/ 	.dword	__unnamed_1
	.align		8
        /*0010*/ 	.dword	_ZN39_INTERNAL_9284e9c4_4_k_cu_931c42a2_35014cuda3std3__45__cpo5beginE
	.align		8
        /*0018*/ 	.dword	_ZN39_INTERNAL_9284e9c4_4_k_cu_931c42a2_35014cuda3std3__45__cpo3endE
	.align		8
        /*0020*/ 	.dword	_ZN39_INTERNAL_9284e9c4_4_k_cu_931c42a2_35014cuda3std3__45__cpo6cbeginE
	.align		8
        /*0028*/ 	.dword	_ZN39_INTERNAL_9284e9c4_4_k_cu_931c42a2_35014cuda3std3__45__cpo4cendE
	.align		8
        /*0030*/ 	.dword	_ZN39_INTERNAL_9284e9c4_4_k_cu_931c42a2_35014cuda3std3__441_GLOBAL__N__9284e9c4_4_k_cu_931c42a2_35016ignoreE
	.align		8
        /*0038*/ 	.dword	_ZN39_INTERNAL_9284e9c4_4_k_cu_931c42a2_35014cuda3std3__419piecewise_constructE
	.align		8
        /*0040*/ 	.dword	_ZN39_INTERNAL_9284e9c4_4_k_cu_931c42a2_35014cuda3std3__48in_placeE
	.align		8
        /*0048*/ 	.dword	_ZN39_INTERNAL_9284e9c4_4_k_cu_931c42a2_35014cuda3std6ranges3__45__cpo4swapE
	.align		8
        /*0050*/ 	.dword	_ZN39_INTERNAL_9284e9c4_4_k_cu_931c42a2_35014cuda3std6ranges3__45__cpo9iter_moveE
	.align		8
        /*0058*/ 	.dword	_ZN39_INTERNAL_9284e9c4_4_k_cu_931c42a2_35014cute7productE
	.align		8
        /*0060*/ 	.dword	_ZN39_INTERNAL_9284e9c4_4_k_cu_931c42a2_35014cute1_E
	.align		8
        /*0068*/ 	.dword	$str$22
	.align		8
        /*0070*/ 	.dword	$str$23


//--------------------- .text._ZN7cutlass13device_kernelINS_4gemm6kernel13GemmUniversalIN4cute5tupleIJiiiiEEENS1_10collective13CollectiveMmaINS1_34MainloopSm90TmaGmmaWarpSpecializedILi3ENS5_IJNS4_1CILi2EEESB_NSA_ILi1EEEEEENS1_35KernelTmaWarpSpecializedCooperativeEEENS5_IJNSA_ILi256EEENSA_ILi64EEENSA_ILi32EEEEEENS_10bfloat16_tENS5_IJlSC_lEEESK_SL_NS4_8TiledMMAINS4_8MMA_AtomIJNS4_4SM904GMMA27MMA_64x64x16_F32BF16BF16_SSILNSP_5MajorE0ELSR_0ELNSP_7ScaleInE1ELSS_1EEEEEENS4_6LayoutINS5_IJSB_SC_SC_EEENS5_IJSC_NSA_ILi0EEESX_EEEEENS5_IJNS4_10UnderscoreES10_S10_EEEEENS4_23SM90_TMA_LOAD_MULTICASTENS4_14ComposedLayoutINS4_7SwizzleILi2ELi4ELi3EEENS4_18smem_ptr_flag_bitsILi16EEENSV_INS5_IJNSA_ILi8EEESI_EEENS5_IJSI_SC_EEEEEEEvNS4_8identityES13_S1D_vS1E_EENS_8epilogue10collective6detail29Sm90TmaWarpSpecializedAdapterINS1H_15DefaultEpilogueISK_SL_SL_NS1G_6thread17LinearCombinationISK_Li1EffLNS1L_9ScaleType4KindE0ELNS_15FloatRoundStyleE2ESK_EENS1_15EpilogueDefaultEEEEEvvEEEEvNT_6ParamsE --------------------------
	.section	.text._ZN7cutlass13device_kernelINS_4gemm6kernel13GemmUniversalIN4cute5tupleIJiiiiEEENS1_10collective13CollectiveMmaINS1_34MainloopSm90TmaGmmaWarpSpecializedILi3ENS5_IJNS4_1CILi2EEESB_NSA_ILi1EEEEEENS1_35KernelTmaWarpSpecializedCooperativeEEENS5_IJNSA_ILi256EEENSA_ILi64EEENSA_ILi32EEEEEENS_10bfloat16_tENS5_IJlSC_lEEESK_SL_NS4_8TiledMMAINS4_8MMA_AtomIJNS4_4SM904GMMA27MMA_64x64x16_F32BF16BF16_SSILNSP_5MajorE0ELSR_0ELNSP_7ScaleInE1ELSS_1EEEEEENS4_6LayoutINS5_IJSB_SC_SC_EEENS5_IJSC_NSA_ILi0EEESX_EEEEENS5_IJNS4_10UnderscoreES10_S10_EEEEENS4_23SM90_TMA_LOAD_MULTICASTENS4_14ComposedLayoutINS4_7SwizzleILi2ELi4ELi3EEENS4_18smem_ptr_flag_bitsILi16EEENSV_INS5_IJNSA_ILi8EEESI_EEENS5_IJSI_SC_EEEEEEEvNS4_8identityES13_S1D_vS1E_EENS_8epilogue10collective6detail29Sm90TmaWarpSpecializedAdapterINS1H_15DefaultEpilogueISK_SL_SL_NS1G_6thread17LinearCombinationISK_Li1EffLNS1L_9ScaleType4KindE0ELNS_15FloatRoundStyleE2ESK_EENS1_15EpilogueDefaultEEEEEvvEEEEvNT_6ParamsE,"ax",@progbits
	.align	128
.text._ZN7cutlass13device_kernelINS_4gemm6kernel13GemmUniversalIN4cute5tupleIJiiiiEEENS1_10collective13CollectiveMmaINS1_34MainloopSm90TmaGmmaWarpSpecializedILi3ENS5_IJNS4_1CILi2EEESB_NSA_ILi1EEEEEENS1_35KernelTmaWarpSpecializedCooperativeEEENS5_IJNSA_ILi256EEENSA_ILi64EEENSA_ILi32EEEEEENS_10bfloat16_tENS5_IJlSC_lEEESK_SL_NS4_8TiledMMAINS4_8MMA_AtomIJNS4_4SM904GMMA27MMA_64x64x16_F32BF16BF16_SSILNSP_5MajorE0ELSR_0ELNSP_7ScaleInE1ELSS_1EEEEEENS4_6LayoutINS5_IJSB_SC_SC_EEENS5_IJSC_NSA_ILi0EEESX_EEEEENS5_IJNS4_10UnderscoreES10_S10_EEEEENS4_23SM90_TMA_LOAD_MULTICASTENS4_14ComposedLayoutINS4_7SwizzleILi2ELi4ELi3EEENS4_18smem_ptr_flag_bitsILi16EEENSV_INS5_IJNSA_ILi8EEESI_EEENS5_IJSI_SC_EEEEEEEvNS4_8identityES13_S1D_vS1E_EENS_8epilogue10collective6detail29Sm90TmaWarpSpecializedAdapterINS1H_15DefaultEpilogueISK_SL_SL_NS1G_6thread17LinearCombinationISK_Li1EffLNS1L_9ScaleType4KindE0ELNS_15FloatRoundStyleE2ESK_EENS1_15EpilogueDefaultEEEEEvvEEEEvNT_6ParamsE:
        .type           _ZN7cutlass13device_kernelINS_4gemm6kernel13GemmUniversalIN4cute5tupleIJiiiiEEENS1_10collective13CollectiveMmaINS1_34MainloopSm90TmaGmmaWarpSpecializedILi3ENS5_IJNS4_1CILi2EEESB_NSA_ILi1EEEEEENS1_35KernelTmaWarpSpecializedCooperativeEEENS5_IJNSA_ILi256EEENSA_ILi64EEENSA_ILi32EEEEEENS_10bfloat16_tENS5_IJlSC_lEEESK_SL_NS4_8TiledMMAINS4_8MMA_AtomIJNS4_4SM904GMMA27MMA_64x64x16_F32BF16BF16_SSILNSP_5MajorE0ELSR_0ELNSP_7ScaleInE1ELSS_1EEEEEENS4_6LayoutINS5_IJSB_SC_SC_EEENS5_IJSC_NSA_ILi0EEESX_EEEEENS5_IJNS4_10UnderscoreES10_S10_EEEEENS4_23SM90_TMA_LOAD_MULTICASTENS4_14ComposedLayoutINS4_7SwizzleILi2ELi4ELi3EEENS4_18smem_ptr_flag_bitsILi16EEENSV_INS5_IJNSA_ILi8EEESI_EEENS5_IJSI_SC_EEEEEEEvNS4_8identityES13_S1D_vS1E_EENS_8epilogue10collective6detail29Sm90TmaWarpSpecializedAdapterINS1H_15DefaultEpilogueISK_SL_SL_NS1G_6thread17LinearCombinationISK_Li1EffLNS1L_9ScaleType4KindE0ELNS_15FloatRoundStyleE2ESK_EENS1_15EpilogueDefaultEEEEEvvEEEEvNT_6ParamsE,@function
        .size           _ZN7cutlass13device_kernelINS_4gemm6kernel13GemmUniversalIN4cute5tupleIJiiiiEEENS1_10collective13CollectiveMmaINS1_34MainloopSm90TmaGmmaWarpSpecializedILi3ENS5_IJNS4_1CILi2EEESB_NSA_ILi1EEEEEENS1_35KernelTmaWarpSpecializedCooperativeEEENS5_IJNSA_ILi256EEENSA_ILi64EEENSA_ILi32EEEEEENS_10bfloat16_tENS5_IJlSC_lEEESK_SL_NS4_8TiledMMAINS4_8MMA_AtomIJNS4_4SM904GMMA27MMA_64x64x16_F32BF16BF16_SSILNSP_5MajorE0ELSR_0ELNSP_7ScaleInE1ELSS_1EEEEEENS4_6LayoutINS5_IJSB_SC_SC_EEENS5_IJSC_NSA_ILi0EEESX_EEEEENS5_IJNS4_10UnderscoreES10_S10_EEEEENS4_23SM90_TMA_LOAD_MULTICASTENS4_14ComposedLayoutINS4_7SwizzleILi2ELi4ELi3EEENS4_18smem_ptr_flag_bitsILi16EEENSV_INS5_IJNSA_ILi8EEESI_EEENS5_IJSI_SC_EEEEEEEvNS4_8identityES13_S1D_vS1E_EENS_8epilogue10collective6detail29Sm90TmaWarpSpecializedAdapterINS1H_15DefaultEpilogueISK_SL_SL_NS1G_6thread17LinearCombinationISK_Li1EffLNS1L_9ScaleType4KindE0ELNS_15FloatRoundStyleE2ESK_EENS1_15EpilogueDefaultEEEEEvvEEEEvNT_6ParamsE,(.L_x_193 - _ZN7cutlass13device_kernelINS_4gemm6kernel13GemmUniversalIN4cute5tupleIJiiiiEEENS1_10collective13CollectiveMmaINS1_34MainloopSm90TmaGmmaWarpSpecializedILi3ENS5_IJNS4_1CILi2EEESB_NSA_ILi1EEEEEENS1_35KernelTmaWarpSpecializedCooperativeEEENS5_IJNSA_ILi256EEENSA_ILi64EEENSA_ILi32EEEEEENS_10bfloat16_tENS5_IJlSC_lEEESK_SL_NS4_8TiledMMAINS4_8MMA_AtomIJNS4_4SM904GMMA27MMA_64x64x16_F32BF16BF16_SSILNSP_5MajorE0ELSR_0ELNSP_7ScaleInE1ELSS_1EEEEEENS4_6LayoutINS5_IJSB_SC_SC_EEENS5_IJSC_NSA_ILi0EEESX_EEEEENS5_IJNS4_10UnderscoreES10_S10_EEEEENS4_23SM90_TMA_LOAD_MULTICASTENS4_14ComposedLayoutINS4_7SwizzleILi2ELi4ELi3EEENS4_18smem_ptr_flag_bitsILi16EEENSV_INS5_IJNSA_ILi8EEESI_EEENS5_IJSI_SC_EEEEEEEvNS4_8identityES13_S1D_vS1E_EENS_8epilogue10collective6detail29Sm90TmaWarpSpecializedAdapterINS1H_15DefaultEpilogueISK_SL_SL_NS1G_6thread17LinearCombinationISK_Li1EffLNS1L_9ScaleType4KindE0ELNS_15FloatRoundStyleE2ESK_EENS1_15EpilogueDefaultEEEEEvvEEEEvNT_6ParamsE)
        .other          _ZN7cutlass13device_kernelINS_4gemm6kernel13GemmUniversalIN4cute5tupleIJiiiiEEENS1_10collective13CollectiveMmaINS1_34MainloopSm90TmaGmmaWarpSpecializedILi3ENS5_IJNS4_1CILi2EEESB_NSA_ILi1EEEEEENS1_35KernelTmaWarpSpecializedCooperativeEEENS5_IJNSA_ILi256EEENSA_ILi64EEENSA_ILi32EEEEEENS_10bfloat16_tENS5_IJlSC_lEEESK_SL_NS4_8TiledMMAINS4_8MMA_AtomIJNS4_4SM904GMMA27MMA_64x64x16_F32BF16BF16_SSILNSP_5MajorE0ELSR_0ELNSP_7ScaleInE1ELSS_1EEEEEENS4_6LayoutINS5_IJSB_SC_SC_EEENS5_IJSC_NSA_ILi0EEESX_EEEEENS5_IJNS4_10UnderscoreES10_S10_EEEEENS4_23SM90_TMA_LOAD_MULTICASTENS4_14ComposedLayoutINS4_7SwizzleILi2ELi4ELi3EEENS4_18smem_ptr_flag_bitsILi16EEENSV_INS5_IJNSA_ILi8EEESI_EEENS5_IJSI_SC_EEEEEEEvNS4_8identityES13_S1D_vS1E_EENS_8epilogue10collective6detail29Sm90TmaWarpSpecializedAdapterINS1H_15DefaultEpilogueISK_SL_SL_NS1G_6thread17LinearCombinationISK_Li1EffLNS1L_9ScaleType4KindE0ELNS_15FloatRoundStyleE2ESK_EENS1_15EpilogueDefaultEEEEEvvEEEEvNT_6ParamsE,@"STO_CUDA_ENTRY STV_DEFAULT"
_ZN7cutlass13device_kernelINS_4gemm6kernel13GemmUniversalIN4cute5tupleIJiiiiEEENS1_10collective13CollectiveMmaINS1_34MainloopSm90TmaGmmaWarpSpecializedILi3ENS5_IJNS4_1CILi2EEESB_NSA_ILi1EEEEEENS1_35KernelTmaWarpSpecializedCooperativeEEENS5_IJNSA_ILi256EEENSA_ILi64EEENSA_ILi32EEEEEENS_10bfloat16_tENS5_IJlSC_lEEESK_SL_NS4_8TiledMMAINS4_8MMA_AtomIJNS4_4SM904GMMA27MMA_64x64x16_F32BF16BF16_SSILNSP_5MajorE0ELSR_0ELNSP_7ScaleInE1ELSS_1EEEEEENS4_6LayoutINS5_IJSB_SC_SC_EEENS5_IJSC_NSA_ILi0EEESX_EEEEENS5_IJNS4_10UnderscoreES10_S10_EEEEENS4_23SM90_TMA_LOAD_MULTICASTENS4_14ComposedLayoutINS4_7SwizzleILi2ELi4ELi3EEENS4_18smem_ptr_flag_bitsILi16EEENSV_INS5_IJNSA_ILi8EEESI_EEENS5_IJSI_SC_EEEEEEEvNS4_8identityES13_S1D_vS1E_EENS_8epilogue10collective6detail29Sm90TmaWarpSpecializedAdapterINS1H_15DefaultEpilogueISK_SL_SL_NS1G_6thread17LinearCombinationISK_Li1EffLNS1L_9ScaleType4KindE0ELNS_15FloatRoundStyleE2ESK_EENS1_15EpilogueDefaultEEEEEvvEEEEvNT_6ParamsE:
[----:B------:R-:W0:Y:S01]  /*0000*/  LDC R1, c[0x0][0x28] ;  /* 0x00000a00ff017b82 */ /* 0x000e220000000800 */
[----:B------:R-:W1:Y:S01]  /*0010*/  S2R R98, SR_TID.X ;  /* 0x0000000000627919 */ /* 0x000e620000002100 */
[----:B------:R-:W-:Y:S01]  /*0020*/  ELECT P0, URZ, PT ;  /* 0x00000000003f782f */ /* 0x000fe20003800000 */
[----:B------:R-:W-:Y:S01]  /*0030*/  BSSY B0, `(.L_x_0) ;  /* 0x000000f000007945 */ /* 0x000fe20003800000 */
[--C-:B-1----:R-:W-:Y:S02]  /*0040*/  SHF.R.U32.HI R0, RZ, 0x5, R98.reuse ;  /* 0x00000005ff007819 */ /* 0x102fe40000011662 */
[----:B------:R-:W-:-:S03]  /*0050*/  SHF.R.U32.HI R7, RZ, 0x7, R98 ;  /* 0x00000007ff077819 */ /* 0x000fc60000011662 */
[----:B------:R-:W1:Y:S04]  /*0060*/  SHFL.IDX PT, R3, R0, RZ, 0x1f ;  /* 0x00001fff00037589 */ /* 0x000e6800000e0000 */
[----:B------:R2:W3:Y:S01]  /*0070*/  SHFL.IDX PT, R2, R7, RZ, 0x1f ;  /* 0x00001fff07027589 */ /* 0x0004e200000e0000 */
[----:B-1----:R-:W-:-:S13]  /*0080*/  ISETP.NE.OR P0, PT, R3, RZ, !P0 ;  /* 0x000000ff0300720c */ /* 0x002fda0004705670 */
[----:B0-23--:R-:W-:Y:S05]  /*0090*/  @P0 BRA `(.L_x_1) ;  /* 0x0000000000200947 */ /* 0x00dfea0003800000 */
[----:B------:R-:W-:Y:S02]  /*00a0*/  ULDC.64 UR4, c[0x0][0x198] ;  /* 0x0000660000047ab9 */ /* 0x000fe40000000a00 */
[----:B------:R-:W-:Y:S02]  /*00b0*/  UIADD3 UR6, UP0, UR4, 0xf0, URZ ;  /* 0x000000f004067890 */ /* 0x000fe4000ff1e03f */
[----:B------:R-:W-:Y:S02]  /*00c0*/  UIADD3 UR4, UP1, UR4, 0x1f0, URZ ;  /* 0x000001f004047890 */ /* 0x000fe4000ff3e03f */
[----:B------:R-:W-:Y:S02]  /*00d0*/  UIADD3.X UR7, URZ, UR5, URZ, UP0, !UPT ;  /* 0x000000053f077290 */ /* 0x000fe400087fe43f */
[----:B------:R-:W-:-:S07]  /*00e0*/  UIADD3.X UR5, URZ, UR5, URZ, UP1, !UPT ;  /* 0x000000053f057290 */ /* 0x000fce0008ffe43f */
[----:B------:R0:W-:Y:S02]  /*00f0*/  UTMACCTL.PF [UR6] ;  /* 0x00000000060079b9 */ /* 0x0001e40008040000 */
[----:B------:R0:W-:Y:S02]  /*0100*/  UTMACCTL.PF [UR4] ;  /* 0x00000000040079b9 */ /* 0x0001e40008040000 */
[----:B0-----:R-:W-:Y:S01]  /*0110*/  NOP ;  /* 0x0000000000007918 */ /* 0x001fe20000000000 */
.L_x_1:
[----:B------:R-:W-:Y:S05]  /*0120*/  BSYNC B0 ;  /* 0x0000000000007941 */ /* 0x000fea0003800000 */
.L_x_0:
[----:B------:R-:W0:Y:S02]  /*0130*/  SHFL.IDX PT, R5, R0, RZ, 0x1f ;  /* 0x00001fff00057589 */ /* 0x000e2400000e0000 */
[----:B0-----:R-:W-:-:S13]  /*0140*/  ISETP.NE.AND P0, PT, R5, RZ, PT ;  /* 0x000000ff0500720c */ /* 0x001fda0003f05270 */
[----:B------:R-:W-:Y:S05]  /*0150*/  @P0 BRA `(.L_x_2) ;  /* 0x0000000000500947 */ /* 0x000fea0003800000 */
[----:B------:R-:W0:Y:S01]  /*0160*/  S2UR UR8, SR_CgaCtaId ;  /* 0x00000000000879c3 */ /* 0x000e220000008800 */
[----:B------:R-:W-:Y:S01]  /*0170*/  UMOV UR4, 0x400 ;  /* 0x0000040000047882 */ /* 0x000fe20000000000 */
[----:B------:R-:W-:Y:S01]  /*0180*/  UMOV UR5, 0x1 ;  /* 0x0000000100057882 */ /* 0x000fe20000000000 */
[----:B------:R-:W-:Y:S01]  /*0190*/  UMOV UR6, 0x6 ;  /* 0x0000000600067882 */ /* 0x000fe20000000000 */
[----:B------:R-:W-:Y:S01]  /*01a0*/  ELECT P0, URZ, PT ;  /* 0x00000000003f782f */ /* 0x000fe20003800000 */
[----:B------:R-:W-:-:S04]  /*01b0*/  UIADD3 UR6, -UR6, 0x100000, URZ ;  /* 0x0010000006067890 */ /* 0x000fc8000fffe13f */
[----:B------:R-:W-:Y:S02]  /*01c0*/  USHF.L.U32 UR7, UR6, 0xb, URZ ;  /* 0x0000000b06077899 */ /* 0x000fe4000800063f */
[----:B------:R-:W-:Y:S02]  /*01d0*/  USHF.L.U32 UR6, UR6, 0x1, URZ ;  /* 0x0000000106067899 */ /* 0x000fe4000800063f */
[----:B0-----:R-:W-:Y:S02]  /*01e0*/  ULEA UR8, UR8, UR4, 0x18 ;  /* 0x0000000408087291 */ /* 0x001fe4000f8ec03f */
[----:B------:R-:W-:-:S04]  /*01f0*/  UIADD3 UR4, -UR5, 0x100000, URZ ;  /* 0x0010000005047890 */ /* 0x000fc8000fffe13f */
[----:B------:R-:W-:Y:S02]  /*0200*/  USHF.L.U32 UR5, UR4, 0xb, URZ ;  /* 0x0000000b04057899 */ /* 0x000fe4000800063f */
[----:B------:R-:W-:Y:S01]  /*0210*/  USHF.L.U32 UR4, UR4, 0x1, URZ ;  /* 0x0000000104047899 */ /* 0x000fe2000800063f */
[----:B------:R-:W0:Y:S11]  /*0220*/  FENCE.VIEW.ASYNC.S ;  /* 0x00000000000073c6 */ /* 0x000e360000000000 */
[----:B0-----:R0:W1:Y:S01]  /*0230*/  SYNCS.EXCH.64 URZ, [UR8], UR4 ;  /* 0x00000004083f75b2 */ /* 0x0010620008000100 */
[----:B------:R0:W2:Y:S01]  /*0240*/  SYNCS.EXCH.64 URZ, [UR8+0x18], UR6 ;  /* 0x00001806083f75b2 */ /* 0x0000a20008000100 */
[----:B------:R0:W3:Y:S01]  /*0250*/  SYNCS.EXCH.64 URZ, [UR8+0x8], UR4 ;  /* 0x00000804083f75b2 */ /* 0x0000e20008000100 */
[----:B------:R0:W4:Y:S01]  /*0260*/  SYNCS.EXCH.64 URZ, [UR8+0x20], UR6 ;  /* 0x00002006083f75b2 */ /* 0x0001220008000100 */
[----:B------:R0:W0:Y:S01]  /*0270*/  SYNCS.EXCH.64 URZ, [UR8+0x10], UR4 ;  /* 0x00001004083f75b2 */ /* 0x0000220008000100 */
[----:B------:R0:W0:Y:S01]  /*0280*/  SYNCS.EXCH.64 URZ, [UR8+0x28], UR6 ;  /* 0x00002806083f75b2 */ /* 0x0000220008000100 */
[----:B------:R-:W-:Y:S01]  /*0290*/  NOP ;  /* 0x0000000000007918 */ /* 0x000fe20000000000 */
.L_x_2:
[----:B------:R-:W-:Y:S01]  /*02a0*/  SHF.R.S32.HI R9, RZ, 0x1f, R98 ;  /* 0x0000001fff097819 */ /* 0x000fe20000011462 */
[----:B------:R-:W5:Y:S01]  /*02b0*/  SHFL.IDX PT, R0, R0, RZ, 0x1f ;  /* 0x00001fff00007589 */ /* 0x000f6200000e0000 */
[----:B0-----:R-:W0:Y:S01]  /*02c0*/  S2UR UR8, SR_CTAID.X ;  /* 0x00000000000879c3 */ /* 0x001e220000002500 */
[----:B------:R-:W-:Y:S02]  /*02d0*/  ELECT P0, URZ, PT ;  /* 0x00000000003f782f */ /* 0x000fe40003800000 */
[----:B------:R-:W-:Y:S01]  /*02e0*/  LEA.HI R9, R9, R98, RZ, 0x7 ;  /* 0x0000006209097211 */ /* 0x000fe200078f38ff */
[----:B------:R-:W1:Y:S01]  /*02f0*/  S2R R4, SR_CTAID.Y ;  /* 0x0000000000047919 */ /* 0x000e620000002600 */
[----:B------:R-:W-:Y:S01]  /*0300*/  SHF.R.S32.HI R6, RZ, 0x1f, R5 ;  /* 0x0000001fff067819 */ /* 0x000fe20000011405 */
[----:B------:R-:W-:Y:S01]  /*0310*/  ULDC UR4, c[0x0][0x150] ;  /* 0x0000540000047ab9 */ /* 0x000fe20000000800 */
[----:B------:R-:W-:Y:S01]  /*0320*/  LOP3.LUT R9, R9, 0xffffff80, RZ, 0xc0, !PT ;  /* 0xffffff8009097812 */ /* 0x000fe200078ec0ff */
[----:B------:R-:W-:Y:S01]  /*0330*/  NOP ;  /* 0x0000000000007918 */ /* 0x000fe20000000000 */
[----:B------:R-:W-:Y:S01]  /*0340*/  LEA.HI R6, R6, R5, RZ, 0x2 ;  /* 0x0000000506067211 */ /* 0x000fe200078f10ff */
[----:B------:R-:W2:Y:S01]  /*0350*/  LDC R11, c[0x0][0x144] ;  /* 0x00005100ff0b7b82 */ /* 0x000ea20000000800 */
[----:B------:R-:W-:Y:S01]  /*0360*/  NOP ;  /* 0x0000000000007918 */ /* 0x000fe20000000000 */
[----:B------:R-:W-:Y:S01]  /*0370*/  IMAD.IADD R8, R98, 0x1, -R9 ;  /* 0x0000000162087824 */ /* 0x000fe200078e0a09 */
[----:B------:R-:W-:Y:S01]  /*0380*/  LOP3.LUT R6, R6, 0x3ffffffc, RZ, 0xc0, !PT ;  /* 0x3ffffffc06067812 */ /* 0x000fe200078ec0ff */
[----:B------:R-:W-:Y:S01]  /*0390*/  IMAD.MOV.U32 R22, RZ, RZ, 0x1 ;  /* 0x00000001ff167424 */ /* 0x000fe200078e00ff */
[----:B------:R-:W-:-:S02]  /*03a0*/  ISETP.NE.AND P3, PT, R2, RZ, PT ;  /* 0x000000ff0200720c */ /* 0x000fc40003f65270 */
[----:B------:R-:W-:Y:S01]  /*03b0*/  SHF.R.S32.HI R9, RZ, 0x1f, R8 ;  /* 0x0000001fff097819 */ /* 0x000fe20000011408 */
[----:B------:R-:W-:Y:S01]  /*03c0*/  IMAD.IADD R6, R5, 0x1, -R6 ;  /* 0x0000000105067824 */ /* 0x000fe200078e0a06 */
[----:B------:R-:W3:Y:S02]  /*03d0*/  LDC R13, c[0x0][0x140] ;  /* 0x00005000ff0d7b82 */ /* 0x000ee40000000800 */
[----:B------:R-:W-:Y:S02]  /*03e0*/  LEA.HI R9, R9, R8, RZ, 0x3 ;  /* 0x0000000809097211 */ /* 0x000fe400078f18ff */
[----:B-----5:R-:W-:Y:S02]  /*03f0*/  ISETP.NE.OR P0, PT, R0, RZ, !P0 ;  /* 0x000000ff0000720c */ /* 0x020fe40004705670 */
[----:B------:R-:W-:Y:S02]  /*0400*/  SHF.R.S32.HI R0, RZ, 0x3, R9 ;  /* 0x00000003ff007819 */ /* 0x000fe40000011409 */
[----:B0-----:R-:W-:-:S02]  /*0410*/  I2FP.F32.U32 R10, UR8 ;  /* 0x00000008000a7c45 */ /* 0x001fc40008201000 */
[----:B------:R-:W-:-:S03]  /*0420*/  SHF.R.S32.HI R9, RZ, 0x1f, R9 ;  /* 0x0000001fff097819 */ /* 0x000fc60000011409 */
[----:B------:R-:W-:Y:S01]  /*0430*/  FMUL R10, R10, UR4 ;  /* 0x000000040a0a7c20 */ /* 0x000fe20008400000 */
[----:B------:R-:W-:Y:S01]  /*0440*/  LEA.HI R9, R9, R0, RZ, 0x2 ;  /* 0x0000000009097211 */ /* 0x000fe200078f10ff */
[----:B------:R-:W-:Y:S01]  /*0450*/  ULDC UR4, c[0x0][0x154] ;  /* 0x0000550000047ab9 */ /* 0x000fe20000000800 */
[----:B-1----:R-:W-:Y:S01]  /*0460*/  I2FP.F32.U32 R12, R4 ;  /* 0x00000004000c7245 */ /* 0x002fe20000201000 */
[----:B------:R-:W-:Y:S01]  /*0470*/  VOTEU.ALL UP0, P0 ;  /* 0x00000000003f7886 */ /* 0x000fe20000000000 */
[----:B------:R-:W-:Y:S01]  /*0480*/  LOP3.LUT R9, R9, 0xfffffffc, RZ, 0xc0, !PT ;  /* 0xfffffffc09097812 */ /* 0x000fe200078ec0ff */
[----:B------:R-:W0:Y:S01]  /*0490*/  F2I.U32.TRUNC.NTZ R10, R10 ;  /* 0x0000000a000a7305 */ /* 0x000e22000020f000 */
[----:B------:R-:W-:Y:S01]  /*04a0*/  VOTEU.ALL UP1, P0 ;  /* 0x00000000003f7886 */ /* 0x000fe20000020000 */
[----:B------:R-:W-:Y:S01]  /*04b0*/  FMUL R12, R12, UR4 ;  /* 0x000000040c0c7c20 */ /* 0x000fe20008400000 */
[----:B------:R-:W1:Y:S01]  /*04c0*/  @!UP0 S2UR UR7, SR_CgaCtaId ;  /* 0x00000000000789c3 */ /* 0x000e620000008800 */
[----:B------:R-:W-:Y:S01]  /*04d0*/  IMAD.IADD R9, R0, 0x1, -R9 ;  /* 0x0000000100097824 */ /* 0x000fe200078e0a09 */
[----:B------:R-:W-:Y:S01]  /*04e0*/  SHF.R.S32.HI R0, RZ, 0x1f, R3 ;  /* 0x0000001fff007819 */ /* 0x000fe20000011403 */
[----:B------:R-:W-:Y:S01]  /*04f0*/  UMOV UR4, 0x20 ;  /* 0x0000002000047882 */ /* 0x000fe20000000000 */
[----:B------:R-:W-:Y:S01]  /*0500*/  @!UP0 UMOV UR6, 0x400 ;  /* 0x0000040000068882 */ /* 0x000fe20000000000 */
[----:B------:R-:W-:Y:S01]  /*0510*/  IMAD R19, R6, 0x4, R9 ;  /* 0x0000000406137824 */ /* 0x000fe200078e0209 */
[----:B------:R-:W5:Y:S01]  /*0520*/  F2I.U32.TRUNC.NTZ R12, R12 ;  /* 0x0000000c000c7305 */ /* 0x000f62000020f000 */
[----:B------:R-:W-:Y:S01]  /*0530*/  LEA.HI R0, R0, R3, RZ, 0x2 ;  /* 0x0000000300007211 */ /* 0x000fe200078f10ff */
[----:B------:R-:W4:Y:S01]  /*0540*/  LDC R9, c[0x0][0x148] ;  /* 0x00005200ff097b82 */ /* 0x000f220000000800 */
[----:B------:R-:W-:-:S04]  /*0550*/  @!UP0 UIADD3 UR4, -UR4, 0x100000, URZ ;  /* 0x0010000004048890 */ /* 0x000fc8000fffe13f */
[----:B------:R-:W-:Y:S02]  /*0560*/  @!UP0 USHF.L.U32 UR5, UR4, 0xb, URZ ;  /* 0x0000000b04058899 */ /* 0x000fe4000800063f */
[----:B------:R-:W-:Y:S01]  /*0570*/  @!UP0 USHF.L.U32 UR4, UR4, 0x1, URZ ;  /* 0x0000000104048899 */ /* 0x000fe2000800063f */
[----:B------:R-:W-:Y:S01]  /*0580*/  LEA.HI R6, R19, R19, RZ, 0x1 ;  /* 0x0000001313067211 */ /* 0x000fe200078f08ff */
[----:B0-----:R-:W-:Y:S01]  /*0590*/  IMAD.MOV R14, RZ, RZ, -R10 ;  /* 0x000000ffff0e7224 */ /* 0x001fe200078e0a0a */
[----:B------:R-:W-:Y:S02]  /*05a0*/  LOP3.LUT R0, R0, 0xfffffffc, RZ, 0xc0, !PT ;  /* 0xfffffffc00007812 */ /* 0x000fe400078ec0ff */
[----:B------:R-:W-:Y:S01]  /*05b0*/  LOP3.LUT R10, R6, 0xfffffffe, RZ, 0xc0, !PT ;  /* 0xfffffffe060a7812 */ /* 0x000fe200078ec0ff */
[----:B--2---:R-:W-:Y:S01]  /*05c0*/  IMAD R6, R11, R14, UR8 ;  /* 0x000000080b067e24 */ /* 0x004fe2000f8e020e */
[----:B---3--:R-:W-:Y:S01]  /*05d0*/  ISETP.EQ.U32.AND P2, PT, R13, 0x1, PT ;  /* 0x000000010d00780c */ /* 0x008fe20003f42070 */
[----:B------:R-:W-:-:S02]  /*05e0*/  IMAD.IADD R3, R3, 0x1, -R0 ;  /* 0x0000000103037824 */ /* 0x000fc400078e0a00 */
[C---:B------:R-:W-:Y:S02]  /*05f0*/  IMAD.IADD R11, R19.reuse, 0x1, -R10 ;  /* 0x00000001130b7824 */ /* 0x040fe400078e0a0a */
[----:B------:R-:W-:Y:S01]  /*0600*/  IMAD.SHL.U32 R10, R19, 0x4, RZ ;  /* 0x00000004130a7824 */ /* 0x000fe200078e00ff */
[----:B------:R-:W-:Y:S01]  /*0610*/  ISETP.NE.AND P1, PT, R3, 0x3, PT ;  /* 0x000000030300780c */ /* 0x000fe20003f25270 */
[----:B-----5:R-:W-:Y:S01]  /*0620*/  IMAD.MOV R24, RZ, RZ, -R12 ;  /* 0x000000ffff187224 */ /* 0x020fe200078e0a0c */
[----:B------:R-:W-:Y:S01]  /*0630*/  ISETP.NE.AND P4, PT, R11, R6, PT ;  /* 0x000000060b00720c */ /* 0x000fe20003f85270 */
[----:B-1----:R-:W-:Y:S01]  /*0640*/  @!UP0 ULEA UR6, UR7, UR6, 0x18 ;  /* 0x0000000607068291 */ /* 0x002fe2000f8ec03f */
[----:B------:R-:W-:Y:S01]  /*0650*/  LOP3.LUT R19, R19, 0xc, R10, 0x78, !PT ;  /* 0x0000000c13137812 */ /* 0x000fe200078e780a */
[----:B------:R-:W-:Y:S01]  /*0660*/  VOTEU.ALL UP0, P0 ;  /* 0x00000000003f7886 */ /* 0x000fe20000000000 */
[----:B------:R-:W-:Y:S01]  /*0670*/  LOP3.LUT P0, RZ, R8, 0x7, RZ, 0xc0, !PT ;  /* 0x0000000708ff7812 */ /* 0x000fe2000780c0ff */
[----:B------:R-:W-:Y:S01]  /*0680*/  VIADD R8, R2, 0xffffffff ;  /* 0xffffffff02087836 */ /* 0x000fe20000000000 */
[----:B------:R-:W-:Y:S01]  /*0690*/  ISETP.EQ.OR P1, PT, R3, RZ, !P1 ;  /* 0x000000ff0300720c */ /* 0x000fe20004f22670 */
[----:B----4-:R-:W-:Y:S01]  /*06a0*/  IMAD R11, R9, R24, R4 ;  /* 0x00000018090b7224 */ /* 0x010fe200078e0204 */
[----:B------:R-:W-:-:S02]  /*06b0*/  ISETP.LT.U32.AND P0, PT, R19, 0x4, !P0 ;  /* 0x000000041300780c */ /* 0x000fc40004701070 */
[----:B------:R-:W-:Y:S02]  /*06c0*/  ISETP.EQ.AND P1, PT, R2, RZ, P1 ;  /* 0x000000ff0200720c */ /* 0x000fe40000f22270 */
[----:B------:R-:W-:Y:S01]  /*06d0*/  ISETP.GE.U32.AND P6, PT, R8, 0x2, PT ;  /* 0x000000020800780c */ /* 0x000fe20003fc6070 */
[----:B------:R-:W0:Y:S02]  /*06e0*/  FENCE.VIEW.ASYNC.S ;  /* 0x00000000000073c6 */ /* 0x000e240000000000 */
[----:B0-----:R0:W1:Y:S01]  /*06f0*/  @!UP0 SYNCS.EXCH.64 URZ, [UR6+0x40], UR4 ;  /* 0x00004004063f85b2 */ /* 0x0010620008000100 */
[----:B------:R-:W-:Y:S02]  /*0700*/  @P4 LEA.HI R0, R19, R19, RZ, 0x1 ;  /* 0x0000001313004211 */ /* 0x000fe400078f08ff */
[----:B------:R-:W-:Y:S02]  /*0710*/  SEL R18, RZ, 0x1, !P1 ;  /* 0x00000001ff127807 */ /* 0x000fe40004800000 */
[----:B------:R-:W-:-:S02]  /*0720*/  @P4 SHF.R.S32.HI R0, RZ, 0x1, R0 ;  /* 0x00000001ff004819 */ /* 0x000fc40000011400 */
[----:B------:R-:W-:Y:S02]  /*0730*/  SEL R18, R18, 0x2, P6 ;  /* 0x0000000212127807 */ /* 0x000fe40003000000 */
[----:B------:R-:W-:Y:S02]  /*0740*/  @P4 ISETP.NE.AND P5, PT, R0, R11, PT ;  /* 0x0000000b0000420c */ /* 0x000fe40003fa5270 */
[----:B------:R-:W-:Y:S02]  /*0750*/  SEL R11, RZ, 0x1, !P0 ;  /* 0x00000001ff0b7807 */ /* 0x000fe40004000000 */
[----:B------:R-:W-:Y:S02]  /*0760*/  @P4 SEL R22, RZ, 0x1, P5 ;  /* 0x00000001ff164807 */ /* 0x000fe40002800000 */
[----:B------:R-:W-:Y:S01]  /*0770*/  LOP3.LUT R0, R98, 0x7f, RZ, 0xc0, !PT ;  /* 0x0000007f62007812 */ /* 0x000fe200078ec0ff */
[----:B------:R0:W2:Y:S01]  /*0780*/  @!UP1 SYNCS.EXCH.64 URZ, [UR6+0x48], UR4 ;  /* 0x00004804063f95b2 */ /* 0x0000a20008000100 */
[----:B------:R-:W-:Y:S01]  /*0790*/  LOP3.LUT R22, R22, R11, RZ, 0xc0, !PT ;  /* 0x0000000b16167212 */ /* 0x000fe200078ec0ff */
[----:B------:R-:W-:Y:S01]  /*07a0*/  NOP ;  /* 0x0000000000007918 */ /* 0x000fe20000000000 */
[----:B------:R-:W-:Y:S05]  /*07b0*/  @!P2 BRA `(.L_x_3) ;  /* 0x000000000008a947 */ /* 0x000fea0003800000 */
[----:B-12---:R-:W-:Y:S01]  /*07c0*/  UCGABAR_ARV ;  /* 0x00000000000079c7 */ /* 0x006fe20008000000 */
[----:B------:R-:W-:Y:S05]  /*07d0*/  BRA `(.L_x_4) ;  /* 0x0000000000047947 */ /* 0x000fea0003800000 */
.L_x_3:
[----:B-12---:R-:W-:Y:S01]  /*07e0*/  NOP ;  /* 0x0000000000007918 */ /* 0x006fe20000000000 */
.L_x_4:
[----:B------:R-:W1:Y:S01]  /*07f0*/  LDC R2, c[0x0][0x65c] ;  /* 0x00019700ff027b82 */ /* 0x000e620000000800 */
[----:B------:R-:W-:Y:S01]  /*0800*/  LOP3.LUT R5, R5, 0xfffff7ff, RZ, 0xc0, !PT ;  /* 0xfffff7ff05057812 */ /* 0x000fe200078ec0ff */
[----:B------:R-:W-:Y:S02]  /*0810*/  IMAD.U32 R10, RZ, RZ, UR8 ;  /* 0x00000008ff0a7e24 */ /* 0x000fe4000f8e00ff */
[----:B------:R-:W-:Y:S01]  /*0820*/  IMAD.MOV.U32 R11, RZ, RZ, RZ ;  /* 0x000000ffff0b7224 */ /* 0x000fe200078e00ff */
[----:B-1----:R-:W-:-:S13]  /*0830*/  ISETP.NE.AND P1, PT, R2, 0x1, PT ;  /* 0x000000010200780c */ /* 0x002fda0003f25270 */
[----:B------:R-:W1:Y:S01]  /*0840*/  @P1 LDC R17, c[0x0][0x10] ;  /* 0x00000400ff111b82 */ /* 0x000e620000000800 */
[----:B------:R-:W-:Y:S01]  /*0850*/  @P1 LOP3.LUT R5, R5, 0x800, RZ, 0xfc, !PT ;  /* 0x0000080005051812 */ /* 0x000fe200078efcff */
[----:B------:R-:W-:Y:S02]  /*0860*/  @P1 IMAD.MOV.U32 R5, RZ, RZ, RZ ;  /* 0x000000ffff051224 */ /* 0x000fe400078e00ff */
[----:B------:R-:W-:-:S04]  /*0870*/  @P1 IMAD.MOV.U32 R15, RZ, RZ, RZ ;  /* 0x000000ffff0f1224 */ /* 0x000fc800078e00ff */
[----:B------:R-:W2:Y:S01]  /*0880*/  @!P1 LDC R13, c[0x0][0xc] ;  /* 0x00000300ff0d9b82 */ /* 0x000ea20000000800 */
[----:B0-----:R-:W-:Y:S01]  /*0890*/  ULDC UR4, c[0x0][0xc] ;  /* 0x0000030000047ab9 */ /* 0x001fe20000000800 */
[----:B------:R-:W-:Y:S01]  /*08a0*/  ULDC UR5, c[0x0][0x10] ;  /* 0x0000040000057ab9 */ /* 0x000fe20000000800 */
[----:B------:R-:W-:Y:S01]  /*08b0*/  ULDC UR6, c[0x0][0x14] ;  /* 0x0000050000067ab9 */ /* 0x000fe20000000800 */
[----:B------:R-:W-:-:S04]  /*08c0*/  UIMAD.WIDE.U32 UR4, UR4, UR5, URZ ;  /* 0x00000005040472a5 */ /* 0x000fc8000f8e003f */
[----:B------:R-:W-:Y:S02]  /*08d0*/  UIMAD.WIDE.U32 UR36, UR4, UR6, URZ ;  /* 0x00000006042472a5 */ /* 0x000fe4000f8e003f */
[----:B------:R-:W-:-:S04]  /*08e0*/  UIMAD UR42, UR5, UR6, URZ ;  /* 0x00000006052a72a4 */ /* 0x000fc8000f8e023f */
[----:B------:R-:W-:Y:S01]  /*08f0*/  UIADD3 UR42, UR37, UR42, URZ ;  /* 0x0000002a252a7290 */ /* 0x000fe2000fffe03f */
[----:B-1----:R-:W-:-:S04]  /*0900*/  @P1 IMAD.WIDE.U32 R16, R17, UR8, R4 ;  /* 0x0000000811101c25 */ /* 0x002fc8000f8e0004 */
[----:B------:R-:W-:Y:S02]  /*0910*/  @P1 IMAD.IADD R17, R17, 0x1, R15 ;  /* 0x0000000111111824 */ /* 0x000fe400078e020f */
[----:B--2---:R-:W-:-:S04]  /*0920*/  @!P1 IMAD.WIDE.U32 R10, R4, R13, R10 ;  /* 0x0000000d040a9225 */ /* 0x004fc800078e000a */
[----:B------:R-:W-:Y:S02]  /*0930*/  @!P1 IMAD.MOV.U32 R16, RZ, RZ, R10 ;  /* 0x000000ffff109224 */ /* 0x000fe400078e000a */
[----:B------:R-:W-:Y:S01]  /*0940*/  @!P1 IMAD.MOV.U32 R17, RZ, RZ, R11 ;  /* 0x000000ffff119224 */ /* 0x000fe200078e000b */
[----:B------:R-:W-:Y:S06]  /*0950*/  @!P2 BRA `(.L_x_5) ;  /* 0x00000000000ca947 */ /* 0x000fec0003800000 */
[----:B------:R-:W-:Y:S01]  /*0960*/  UCGABAR_WAIT ;  /* 0x0000000000007dc7 */ /* 0x000fe20008000000 */
[----:B------:R-:W-:Y:S01]  /*0970*/  CCTL.IVALL ;  /* 0x00000000ff00798f */ /* 0x000fe20002000000 */
[----:B------:R-:W-:Y:S05]  /*0980*/  BRA `(.L_x_6) ;  /* 0x0000000000047947 */ /* 0x000fea0003800000 */
.L_x_5:
[----:B------:R-:W-:Y:S06]  /*0990*/  BAR.SYNC.DEFER_BLOCKING 0x0 ;  /* 0x0000000000007b1d */ /* 0x000fec0000010000 */
.L_x_6:
[----:B------:R-:W-:Y:S05]  /*09a0*/  @!P3 BRA `(.L_x_7) ;  /* 0x00000068008cb947 */ /* 0x000fea0003800000 */
[----:B------:R-:W-:-:S13]  /*09b0*/  ISETP.GT.U32.AND P0, PT, R8, 0x1, PT ;  /* 0x000000010800780c */ /* 0x000fda0003f04070 */
[----:B------:R-:W-:Y:S05]  /*09c0*/  @P0 EXIT ;  /* 0x000000000000094d */ /* 0x000fea0003800000 */
[----:B------:R-:W-:Y:S01]  /*09d0*/  ULDC.64 UR4, c[0x0][0x650] ;  /* 0x0001940000047ab9 */ /* 0x000fe20000000a00 */
[----:B------:R-:W-:Y:S01]  /*09e0*/  PRMT R3, RZ, 0x7610, R3 ;  /* 0x00007610ff037816 */ /* 0x000fe20000000003 */
[----:B------:R-:W-:Y:S01]  /*09f0*/  IMAD.MOV.U32 R109, RZ, RZ, -0x1 ;  /* 0xffffffffff6d7424 */ /* 0x000fe200078e00ff */
[----:B------:R-:W-:Y:S01]  /*0a00*/  ISETP.GE.U32.AND P0, PT, R16, UR4, PT ;  /* 0x0000000410007c0c */ /* 0x000fe2000bf06070 */
[----:B------:R-:W-:Y:S02]  /*0a10*/  IMAD.MOV.U32 R102, RZ, RZ, -0x1 ;  /* 0xffffffffff667424 */ /* 0x000fe400078e00ff */
[----:B------:R-:W-:Y:S01]  /*0a20*/  IMAD.MOV.U32 R23, RZ, RZ, -0x1 ;  /* 0xffffffffff177424 */ /* 0x000fe200078e00ff */
[----:B------:R-:W-:-:S13]  /*0a30*/  ISETP.GE.U32.AND.EX P0, PT, R17, UR5, PT, P0 ;  /* 0x0000000511007c0c */ /* 0x000fda000bf06100 */
[----:B------:R-:W-:Y:S05]  /*0a40*/  @P0 BRA `(.L_x_8) ;  /* 0x00000004002c0947 */ /* 0x000fea0003800000 */
[----:B------:R-:W0:Y:S01]  /*0a50*/  LDC.64 R26, c[0x0][0x628] ;  /* 0x00018a00ff1a7b82 */ /* 0x000e220000000a00 */
[----:B------:R-:W-:Y:S02]  /*0a60*/  IMAD.MOV.U32 R10, RZ, RZ, R16 ;  /* 0x000000ffff0a7224 */ /* 0x000fe400078e0010 */
[----:B------:R-:W-:-:S05]  /*0a70*/  IMAD.MOV.U32 R11, RZ, RZ, R17 ;  /* 0x000000ffff0b7224 */ /* 0x000fca00078e0011 */
[----:B------:R-:W1:Y:S08]  /*0a80*/  LDC R8, c[0x0][0x630] ;  /* 0x00018c00ff087b82 */ /* 0x000e700000000800 */
[----:B------:R-:W2:Y:S01]  /*0a90*/  LDC.64 R28, c[0x0][0x620] ;  /* 0x00018800ff1c7b82 */ /* 0x000ea20000000a00 */
[----:B0-----:R-:W-:-:S04]  /*0aa0*/  ISETP.NE.U32.AND P0, PT, R26, RZ, PT ;  /* 0x000000ff1a00720c */ /* 0x001fc80003f05070 */
[----:B------:R-:W-:-:S13]  /*0ab0*/  ISETP.NE.AND.EX P0, PT, R27, RZ, PT, P0 ;  /* 0x000000ff1b00720c */ /* 0x000fda0003f05300 */
[----:B-12---:R-:W-:Y:S05]  /*0ac0*/  @!P0 BRA `(.L_x_9) ;  /* 0x0000000000288947 */ /* 0x006fea0003800000 */
[----:B------:R-:W0:Y:S02]  /*0ad0*/  LDC R3, c[0x0][0x634] ;  /* 0x00018d00ff037b82 */ /* 0x000e240000000800 */
[----:B0-----:R-:W-:-:S05]  /*0ae0*/  IADD3 R3, P0, R16, R3, RZ ;  /* 0x0000000310037210 */ /* 0x001fca0007f1e0ff */
[----:B------:R-:W-:-:S04]  /*0af0*/  IMAD.X R21, RZ, RZ, R17, P0 ;  /* 0x000000ffff157224 */ /* 0x000fc800000e0611 */
[----:B------:R-:W-:-:S04]  /*0b00*/  IMAD.WIDE.U32 R10, R21, R26, RZ ;  /* 0x0000001a150a7225 */ /* 0x000fc800078e00ff */
[----:B------:R-:W-:-:S04]  /*0b10*/  IMAD.WIDE.U32 R12, P0, R3, R27, R10 ;  /* 0x0000001b030c7225 */ /* 0x000fc8000780000a */
[----:B------:R-:W-:-:S04]  /*0b20*/  IMAD.WIDE.U32 R10, R3, R26, RZ ;  /* 0x0000001a030a7225 */ /* 0x000fc800078e00ff */
[----:B------:R-:W-:Y:S01]  /*0b30*/  IMAD.X R15, RZ, RZ, RZ, P0 ;  /* 0x000000ffff0f7224 */ /* 0x000fe200000e06ff */
[----:B------:R-:W-:Y:S01]  /*0b40*/  IADD3 RZ, P0, R11, R12, RZ ;  /* 0x0000000c0bff7210 */ /* 0x000fe20007f1e0ff */
[----:B------:R-:W-:-:S04]  /*0b50*/  IMAD.MOV.U32 R14, RZ, RZ, R13 ;  /* 0x000000ffff0e7224 */ /* 0x000fc800078e000d */
[----:B------:R-:W-:-:S08]  /*0b60*/  IMAD.WIDE.U32.X R10, R21, R27, R14, P0 ;  /* 0x0000001b150a7225 */ /* 0x000fd000000e040e */
.L_x_9:
[----:B------:R-:W0:Y:S01]  /*0b70*/  LDC.64 R32, c[0x0][0x640] ;  /* 0x00019000ff207b82 */ /* 0x000e220000000a00 */
[--C-:B------:R-:W-:Y:S01]  /*0b80*/  SHF.R.U64 R27, R10, R8, R11.reuse ;  /* 0x000000080a1b7219 */ /* 0x100fe2000000120b */
[----:B------:R-:W-:Y:S01]  /*0b90*/  IMAD R31, R9, R24, R4 ;  /* 0x00000018091f7224 */ /* 0x000fe200078e0204 */
[----:B------:R-:W-:Y:S01]  /*0ba0*/  SHF.R.U32.HI R3, RZ, R8, R11 ;  /* 0x00000008ff037219 */ /* 0x000fe2000001160b */
[----:B------:R-:W-:Y:S01]  /*0bb0*/  IMAD.MOV.U32 R23, RZ, RZ, 0x1 ;  /* 0x00000001ff177424 */ /* 0x000fe200078e00ff */
[----:B------:R-:W-:-:S03]  /*0bc0*/  IADD3 R5, P0, RZ, -R27, RZ ;  /* 0x8000001bff057210 */ /* 0x000fc60007f1e0ff */
[----:B------:R-:W1:Y:S02]  /*0bd0*/  LDC R12, c[0x0][0x618] ;  /* 0x00018600ff0c7b82 */ /* 0x000e640000000800 */
[----:B------:R-:W-:Y:S02]  /*0be0*/  IMAD.X R3, RZ, RZ, ~R3, P0 ;  /* 0x000000ffff037224 */ /* 0x000fe400000e0e03 */
[----:B------:R-:W-:-:S04]  /*0bf0*/  IMAD.WIDE.U32 R10, R5, R28, R16 ;  /* 0x0000001c050a7225 */ /* 0x000fc800078e0010 */
[----:B------:R-:W2:Y:S01]  /*0c00*/  LDC R20, c[0x0][0x608] ;  /* 0x00018200ff147b82 */ /* 0x000ea20000000800 */
[----:B------:R-:W-:Y:S02]  /*0c10*/  IMAD R8, R3, R28, RZ ;  /* 0x0000001c03087224 */ /* 0x000fe400078e02ff */
[----:B------:R-:W-:Y:S02]  /*0c20*/  IMAD.MOV.U32 R3, RZ, RZ, -0x1 ;  /* 0xffffffffff037424 */ /* 0x000fe400078e00ff */
[----:B------:R-:W-:-:S03]  /*0c30*/  IMAD R5, R5, R29, R8 ;  /* 0x0000001d05057224 */ /* 0x000fc600078e0208 */
[----:B------:R-:W3:Y:S01]  /*0c40*/  LDC R30, c[0x0][0x658] ;  /* 0x00019600ff1e7b82 */ /* 0x000ee20000000800 */
[----:B------:R-:W-:Y:S01]  /*0c50*/  IMAD.IADD R5, R11, 0x1, R5 ;  /* 0x000000010b057824 */ /* 0x000fe200078e0205 */
[----:B0-----:R-:W-:-:S04]  /*0c60*/  ISETP.NE.U32.AND P0, PT, R32, RZ, PT ;  /* 0x000000ff2000720c */ /* 0x001fc80003f05070 */
[----:B------:R-:W-:Y:S02]  /*0c70*/  ISETP.NE.AND.EX P0, PT, R33, RZ, PT, P0 ;  /* 0x000000ff2100720c */ /* 0x000fe40003f05300 */
[----:B------:R-:W0:Y:S01]  /*0c80*/  LDC R26, c[0x0][0x600] ;  /* 0x00018000ff1a7b82 */ /* 0x000e220000000800 */
[-CC-:B-1----:R-:W-:Y:S02]  /*0c90*/  SHF.R.U64 R14, R10, R12.reuse, R5.reuse ;  /* 0x0000000c0a0e7219 */ /* 0x182fe40000001205 */
[----:B------:R-:W-:-:S05]  /*0ca0*/  SHF.R.U32.HI R5, RZ, R12, R5 ;  /* 0x0000000cff057219 */ /* 0x000fca0000011605 */
[----:B------:R-:W1:Y:S01]  /*0cb0*/  LDC R15, c[0x0][0x648] ;  /* 0x00019200ff0f7b82 */ /* 0x000e620000000800 */
[-CC-:B--2---:R-:W-:Y:S02]  /*0cc0*/  SHF.R.U64 R29, R14, R20.reuse, R5.reuse ;  /* 0x000000140e1d7219 */ /* 0x184fe40000001205 */
[----:B------:R-:W-:-:S05]  /*0cd0*/  SHF.R.U32.HI R5, RZ, R20, R5 ;  /* 0x00000014ff057219 */ /* 0x000fca0000011605 */
[----:B------:R-:W2:Y:S01]  /*0ce0*/  LDC R21, c[0x0][0x638] ;  /* 0x00018e00ff157b82 */ /* 0x000ea20000000800 */
[-CC-:B---3--:R-:W-:Y:S02]  /*0cf0*/  SHF.R.U64 R20, R29, R30.reuse, R5.reuse ;  /* 0x0000001e1d147219 */ /* 0x188fe40000001205 */
[-C--:B------:R-:W-:Y:S02]  /*0d00*/  SHF.L.U32 R3, R3, R30.reuse, RZ ;  /* 0x0000001e03037219 */ /* 0x080fe400000006ff */
[----:B------:R-:W-:Y:S01]  /*0d10*/  SHF.R.U32.HI R5, RZ, R30, R5 ;  /* 0x0000001eff057219 */ /* 0x000fe20000011605 */
[----:B------:R-:W-:Y:S01]  /*0d20*/  IMAD.MOV.U32 R4, RZ, RZ, R20 ;  /* 0x000000ffff047224 */ /* 0x000fe200078e0014 */
[----:B------:R-:W-:Y:S01]  /*0d30*/  LOP3.LUT R12, RZ, R3, RZ, 0x33, !PT ;  /* 0x00000003ff0c7212 */ /* 0x000fe200078e33ff */
[----:B------:R-:W3:Y:S01]  /*0d40*/  LDC R25, c[0x0][0x610] ;  /* 0x00018400ff197b82 */ /* 0x000ee20000000800 */
[----:B------:R-:W-:Y:S05]  /*0d50*/  @!P0 BRA `(.L_x_10) ;  /* 0x0000000000288947 */ /* 0x000fea0003800000 */
[----:B------:R-:W4:Y:S02]  /*0d60*/  LDC R3, c[0x0][0x64c] ;  /* 0x00019300ff037b82 */ /* 0x000f240000000800 */
[----:B----4-:R-:W-:-:S05]  /*0d70*/  IADD3 R3, P0, R20, R3, RZ ;  /* 0x0000000314037210 */ /* 0x010fca0007f1e0ff */
        /* <DEDUP_REMOVED lines=8> */
.L_x_10:
[----:B-1----:R-:W-:Y:S01]  /*0e00*/  SHF.R.U64 R4, R4, R15, R5 ;  /* 0x0000000f04047219 */ /* 0x002fe20000001205 */
[----:B0-----:R-:W-:Y:S01]  /*0e10*/  VIADD R5, R26, 0xffffffff ;  /* 0xffffffff1a057836 */ /* 0x001fe20000000000 */
[----:B------:R-:W-:Y:S01]  /*0e20*/  SHF.L.U32 R3, R23, R30, RZ ;  /* 0x0000001e17037219 */ /* 0x000fe200000006ff */
[----:B------:R-:W-:Y:S01]  /*0e30*/  IMAD.MOV.U32 R23, RZ, RZ, R27 ;  /* 0x000000ffff177224 */ /* 0x000fe200078e001b */
[----:B------:R-:W-:Y:S01]  /*0e40*/  LOP3.LUT R12, R29, R12, RZ, 0xc0, !PT ;  /* 0x0000000c1d0c7212 */ /* 0x000fe200078ec0ff */
[----:B------:R-:W-:Y:S01]  /*0e50*/  IMAD.MOV R8, RZ, RZ, -R4 ;  /* 0x000000ffff087224 */ /* 0x000fe200078e0a04 */
[----:B------:R-:W-:Y:S02]  /*0e60*/  SEL R6, R6, R31, !P1 ;  /* 0x0000001f06067207 */ /* 0x000fe40004800000 */
[----:B------:R-:W-:Y:S01]  /*0e70*/  LOP3.LUT R5, R14, R5, RZ, 0xc0, !PT ;  /* 0x000000050e057212 */ /* 0x000fe200078ec0ff */
[----:B------:R-:W-:Y:S02]  /*0e80*/  IMAD R9, R3, R4, R12 ;  /* 0x0000000403097224 */ /* 0x000fe400078e020c */
[----:B--2---:R-:W-:-:S02]  /*0e90*/  IMAD R3, R8, R21, R20 ;  /* 0x0000001508037224 */ /* 0x004fc400078e0214 */
[----:B---3--:R-:W-:Y:S02]  /*0ea0*/  IMAD R6, R9, R25, R6 ;  /* 0x0000001909067224 */ /* 0x008fe400078e0206 */
[----:B------:R-:W-:Y:S02]  /*0eb0*/  IMAD R109, R3, R26, R5 ;  /* 0x0000001a036d7224 */ /* 0x000fe400078e0205 */
[----:B------:R-:W-:-:S03]  /*0ec0*/  IMAD.MOV.U32 R4, RZ, RZ, 0x1 ;  /* 0x00000001ff047424 */ /* 0x000fc600078e00ff */
[----:B------:R-:W-:Y:S02]  /*0ed0*/  SEL R102, R109, R6, !P1 ;  /* 0x000000066d667207 */ /* 0x000fe40004800000 */
[----:B------:R-:W-:Y:S02]  /*0ee0*/  PRMT R3, R4, 0x7610, R3 ;  /* 0x0000761004037816 */ /* 0x000fe40000000003 */
[----:B------:R-:W-:-:S07]  /*0ef0*/  SEL R109, R6, R109, !P1 ;  /* 0x0000006d066d7207 */ /* 0x000fce0004800000 */
.L_x_8:
[----:B------:R-:W-:-:S08]  /*0f00*/  NOP ;  /* 0x0000000000007918 */ /* 0x000fd00000000000 */
[----:B------:R-:W0:Y:S02]  /*0f10*/  USETMAXREG.TRY_ALLOC.CTAPOOL UP0, 0xe8 ;  /* 0x000000e8000079c8 */ /* 0x000e240008000600 */
[----:B0-----:R-:W-:-:S13]  /*0f20*/  PLOP3.LUT P0, PT, PT, PT, UP0, 0x80, 0x0 ;  /* 0x000000000000781c */ /* 0x001fda0003f0f008 */
[----:B------:R-:W-:Y:S05]  /*0f30*/  @!P0 BRA `(.L_x_8) ;  /* 0xfffffffc00f08947 */ /* 0x000fea000383ffff */
[----:B------:R-:W-:Y:S01]  /*0f40*/  ULDC.64 UR4, c[0x0][0x598] ;  /* 0x0001660000047ab9 */ /* 0x000fe20000000a00 */
[----:B------:R-:W-:Y:S01]  /*0f50*/  ULDC.64 UR38, c[0x0][0x208] ;  /* 0x0000820000267ab9 */ /* 0x000fe20000000a00 */
[----:B------:R-:W-:-:S04]  /*0f60*/  ISETP.NE.U32.AND P0, PT, RZ, UR4, PT ;  /* 0x00000004ff007c0c */ /* 0x000fc8000bf05070 */
[----:B------:R-:W-:-:S13]  /*0f70*/  ISETP.NE.AND.EX P0, PT, RZ, UR5, PT, P0 ;  /* 0x00000005ff007c0c */ /* 0x000fda000bf05300 */
[----:B------:R-:W-:Y:S05]  /*0f80*/  @!P0 BRA `(.L_x_11) ;  /* 0x00000000001c8947 */ /* 0x000fea0003800000 */
[----:B------:R-:W0:Y:S02]  /*0f90*/  LDC.64 R4, c[0x0][0x598] ;  /* 0x00016600ff047b82 */ /* 0x000e240000000a00 */
[----:B0-----:R-:W2:Y:S02]  /*0fa0*/  LDG.E.64 R4, desc[UR38][R4.64] ;  /* 0x0000002604047981 */ /* 0x001ea4000c1e1b00 */
[----:B--2---:R-:W-:-:S04]  /*0fb0*/  ISETP.NE.U32.AND P0, PT, R4, RZ, PT ;  /* 0x000000ff0400720c */ /* 0x004fc80003f05070 */
[----:B------:R-:W-:-:S13]  /*0fc0*/  ISETP.NE.AND.EX P0, PT, R5, RZ, PT, P0 ;  /* 0x000000ff0500720c */ /* 0x000fda0003f05300 */
[----:B------:R-:W-:Y:S05]  /*0fd0*/  @!P0 BRA `(.L_x_11) ;  /* 0x0000000000088947 */ /* 0x000fea0003800000 */
[----:B------:R0:W5:Y:S01]  /*0fe0*/  LD.E R90, desc[UR38][R4.64] ;  /* 0x00000026045a7980 */ /* 0x000162000c101900 */
[----:B------:R-:W-:Y:S05]  /*0ff0*/  BRA `(.L_x_12) ;  /* 0x0000000000247947 */ /* 0x000fea0003800000 */
.L_x_11:
[----:B------:R-:W-:Y:S02]  /*1000*/  ULDC.64 UR4, c[0x0][0x588] ;  /* 0x0001620000047ab9 */ /* 0x000fe40000000a00 */
[----:B------:R-:W-:-:S04]  /*1010*/  ISETP.NE.U32.AND P0, PT, RZ, UR4, PT ;  /* 0x00000004ff007c0c */ /* 0x000fc8000bf05070 */
[----:B------:R-:W-:-:S13]  /*1020*/  ISETP.NE.AND.EX P0, PT, RZ, UR5, PT, P0 ;  /* 0x00000005ff007c0c */ /* 0x000fda000bf05300 */
[----:B------:R-:W-:Y:S05]  /*1030*/  @!P0 BRA `(.L_x_13) ;  /* 0x00000000000c8947 */ /* 0x000fea0003800000 */
[----:B------:R-:W0:Y:S02]  /*1040*/  LDC.64 R90, c[0x0][0x588] ;  /* 0x00016200ff5a7b82 */ /* 0x000e240000000a00 */
[----:B0-----:R1:W5:Y:S01]  /*1050*/  LDG.E R90, desc[UR38][R90.64] ;  /* 0x000000265a5a7981 */ /* 0x001362000c1e1900 */
[----:B------:R-:W-:Y:S05]  /*1060*/  BRA `(.L_x_12) ;  /* 0x0000000000087947 */ /* 0x000fea0003800000 */
.L_x_13:
[----:B------:R-:W-:Y:S02]  /*1070*/  ULDC UR4, c[0x0][0x580] ;  /* 0x0001600000047ab9 */ /* 0x000fe40000000800 */
[----:B------:R-:W-:-:S07]  /*1080*/  IMAD.U32 R90, RZ, RZ, UR4 ;  /* 0x00000004ff5a7e24 */ /* 0x000fce000f8e00ff */
.L_x_12:
[----:B------:R-:W-:Y:S02]  /*1090*/  ULDC.64 UR4, c[0x0][0x5a0] ;  /* 0x0001680000047ab9 */ /* 0x000fe40000000a00 */
[----:B------:R-:W-:-:S04]  /*10a0*/  ISETP.NE.U32.AND P0, PT, RZ, UR4, PT ;  /* 0x00000004ff007c0c */ /* 0x000fc8000bf05070 */
[----:B------:R-:W-:-:S13]  /*10b0*/  ISETP.NE.AND.EX P0, PT, RZ, UR5, PT, P0 ;  /* 0x00000005ff007c0c */ /* 0x000fda000bf05300 */
[----:B------:R-:W-:Y:S05]  /*10c0*/  @!P0 BRA `(.L_x_14) ;  /* 0x00000000001c8947 */ /* 0x000fea0003800000 */
[----:B0-----:R-:W0:Y:S02]  /*10d0*/  LDC.64 R4, c[0x0][0x5a0] ;  /* 0x00016800ff047b82 */ /* 0x001e240000000a00 */
[----:B0-----:R-:W2:Y:S02]  /*10e0*/  LDG.E.64 R4, desc[UR38][R4.64] ;  /* 0x0000002604047981 */ /* 0x001ea4000c1e1b00 */
[----:B--2---:R-:W-:-:S04]  /*10f0*/  ISETP.NE.U32.AND P0, PT, R4, RZ, PT ;  /* 0x000000ff0400720c */ /* 0x004fc80003f05070 */
[----:B------:R-:W-:-:S13]  /*1100*/  ISETP.NE.AND.EX P0, PT, R5, RZ, PT, P0 ;  /* 0x000000ff0500720c */ /* 0x000fda0003f05300 */
[----:B------:R-:W-:Y:S05]  /*1110*/  @!P0 BRA `(.L_x_14) ;  /* 0x0000000000088947 */ /* 0x000fea0003800000 */
[----:B-1----:R0:W5:Y:S01]  /*1120*/  LD.E R91, desc[UR38][R4.64] ;  /* 0x00000026045b7980 */ /* 0x002162000c101900 */
[----:B------:R-:W-:Y:S05]  /*1130*/  BRA `(.L_x_15) ;  /* 0x0000000000247947 */ /* 0x000fea0003800000 */
.L_x_14:
[----:B------:R-:W-:Y:S02]  /*1140*/  ULDC.64 UR4, c[0x0][0x590] ;  /* 0x0001640000047ab9 */ /* 0x000fe40000000a00 */
[----:B------:R-:W-:-:S04]  /*1150*/  ISETP.NE.U32.AND P0, PT, RZ, UR4, PT ;  /* 0x00000004ff007c0c */ /* 0x000fc8000bf05070 */
[----:B------:R-:W-:-:S13]  /*1160*/  ISETP.NE.AND.EX P0, PT, RZ, UR5, PT, P0 ;  /* 0x00000005ff007c0c */ /* 0x000fda000bf05300 */
[----:B------:R-:W-:Y:S05]  /*1170*/  @!P0 BRA `(.L_x_16) ;  /* 0x00000000000c8947 */ /* 0x000fea0003800000 */
[----:B0-----:R-:W1:Y:S02]  /*1180*/  LDC.64 R4, c[0x0][0x590] ;  /* 0x00016400ff047b82 */ /* 0x001e640000000a00 */
[----:B-1----:R1:W5:Y:S01]  /*1190*/  LDG.E R91, desc[UR38][R4.64] ;  /* 0x00000026045b7981 */ /* 0x002362000c1e1900 */
[----:B------:R-:W-:Y:S05]  /*11a0*/  BRA `(.L_x_15) ;  /* 0x0000000000087947 */ /* 0x000fea0003800000 */
.L_x_16:
[----:B------:R-:W-:Y:S02]  /*11b0*/  ULDC UR4, c[0x0][0x584] ;  /* 0x0001610000047ab9 */ /* 0x000fe40000000800 */
[----:B-1----:R-:W-:-:S07]  /*11c0*/  IMAD.U32 R91, RZ, RZ, UR4 ;  /* 0x00000004ff5b7e24 */ /* 0x002fce000f8e00ff */
.L_x_15:
[----:B------:R-:W-:-:S13]  /*11d0*/  LOP3.LUT P0, RZ, R3, 0xff, RZ, 0xc0, !PT ;  /* 0x000000ff03ff7812 */ /* 0x000fda000780c0ff */
[----:B------:R-:W-:Y:S05]  /*11e0*/  @!P0 EXIT ;  /* 0x000000000000894d */ /* 0x000fea0003800000 */
[----:B------:R-:W2:Y:S01]  /*11f0*/  LDC R96, c[0x0][0x658] ;  /* 0x00019600ff607b82 */ /* 0x000ea20000000800 */
[----:B------:R-:W-:Y:S01]  /*1200*/  ULDC.64 UR6, c[0x0][0x288] ;  /* 0x0000a20000067ab9 */ /* 0x000fe20000000a00 */
[----:B------:R-:W-:Y:S01]  /*1210*/  LOP3.LUT R7, R7, 0x1, RZ, 0xc0, !PT ;  /* 0x0000000107077812 */ /* 0x000fe200078ec0ff */
[----:B------:R-:W-:Y:S01]  /*1220*/  UIADD3 UR4, UR7, 0x1f, URZ ;  /* 0x0000001f07047890 */ /* 0x000fe2000fffe03f */
[----:B------:R-:W-:Y:S01]  /*1230*/  SHF.R.U32.HI R3, RZ, 0x2, R98 ;  /* 0x00000002ff037819 */ /* 0x000fe20000011662 */
[----:B01----:R-:W-:Y:S01]  /*1240*/  IMAD.U32 R4, RZ, RZ, UR6 ;  /* 0x00000006ff047e24 */ /* 0x003fe2000f8e00ff */
[----:B------:R-:W-:Y:S01]  /*1250*/  SHF.R.U32.HI R0, RZ, 0x1, R0 ;  /* 0x00000001ff007819 */ /* 0x000fe20000011600 */
[----:B------:R-:W-:Y:S01]  /*1260*/  USHF.R.S32.HI UR5, URZ, 0x1f, UR4 ;  /* 0x0000001f3f057899 */ /* 0x000fe20008011404 */
[----:B------:R-:W0:Y:S01]  /*1270*/  LDC.64 R92, c[0x0][0x5c8] ;  /* 0x00017200ff5c7b82 */ /* 0x000e220000000a00 */
[----:B------:R-:W-:Y:S01]  /*1280*/  LOP3.LUT R97, R98, 0x3, RZ, 0xc0, !PT ;  /* 0x0000000362617812 */ /* 0x000fe200078ec0ff */
[----:B------:R-:W-:Y:S01]  /*1290*/  IMAD.SHL.U32 R88, R7, 0x40, RZ ;  /* 0x0000004007587824 */ /* 0x000fe200078e00ff */
[----:B------:R-:W-:Y:S01]  /*12a0*/  LOP3.LUT R3, R3, 0x7, RZ, 0xc0, !PT ;  /* 0x0000000703037812 */ /* 0x000fe200078ec0ff */
[----:B------:R-:W-:Y:S01]  /*12b0*/  ULEA.HI UR5, UR5, UR4, URZ, 0x5 ;  /* 0x0000000405057291 */ /* 0x000fe2000f8f283f */
[----:B------:R-:W-:Y:S01]  /*12c0*/  LOP3.LUT R0, R0, 0x30, RZ, 0xc0, !PT ;  /* 0x0000003000007812 */ /* 0x000fe200078ec0ff */
[----:B------:R-:W-:Y:S01]  /*12d0*/  IMAD R97, R97, -0x2, R4 ;  /* 0xfffffffe61617824 */ /* 0x000fe200078e0204 */
[--C-:B------:R-:W-:Y:S01]  /*12e0*/  LOP3.LUT R88, R88, 0x40, R3.reuse, 0xe2, !PT ;  /* 0x0000004058587812 */ /* 0x100fe200078ee203 */
[----:B------:R-:W-:Y:S01]  /*12f0*/  USHF.R.S32.HI UR43, URZ, 0x5, UR5 ;  /* 0x000000053f2b7899 */ /* 0x000fe20008011405 */
[----:B------:R-:W-:Y:S01]  /*1300*/  IADD3 R4, RZ, -R0, -R3 ;  /* 0x80000000ff047210 */ /* 0x000fe20007ffe803 */
[----:B------:R-:W-:Y:S01]  /*1310*/  IMAD.MOV.U32 R3, RZ, RZ, -0x1 ;  /* 0xffffffffff037424 */ /* 0x000fe200078e00ff */
[----:B------:R-:W-:Y:S01]  /*1320*/  LOP3.LUT R99, R98, 0x80, RZ, 0xc0, !PT ;  /* 0x0000008062637812 */ /* 0x000fe200078ec0ff */
[----:B------:R-:W-:Y:S01]  /*1330*/  IMAD.MOV.U32 R5, RZ, RZ, 0x1 ;  /* 0x00000001ff057424 */ /* 0x000fe200078e00ff */
[----:B------:R-:W-:Y:S01]  /*1340*/  UISETP.LT.AND UP0, UPT, UR43, 0x1, UPT ;  /* 0x000000012b00788c */ /* 0x000fe2000bf01270 */
[----:B------:R-:W-:Y:S01]  /*1350*/  IMAD R4, R7, -0x40, R4 ;  /* 0xffffffc007047824 */ /* 0x000fe200078e0204 */
[----:B------:R-:W-:Y:S01]  /*1360*/  ULDC UR4, c[0x0][0x284] ;  /* 0x0000a10000047ab9 */ /* 0x000fe20000000800 */
[----:B--2---:R-:W-:Y:S01]  /*1370*/  SHF.L.U32 R3, R3, R96, RZ ;  /* 0x0000006003037219 */ /* 0x004fe200000006ff */
[----:B------:R-:W-:Y:S01]  /*1380*/  USEL UR44, UR43, 0x1, UP0 ;  /* 0x000000012b2c7887 */ /* 0x000fe20008000000 */
[----:B------:R-:W-:Y:S01]  /*1390*/  LOP3.LUT R88, R88, R0, RZ, 0xfc, !PT ;  /* 0x0000000058587212 */ /* 0x000fe200078efcff */
[----:B------:R-:W-:Y:S01]  /*13a0*/  IMAD.SHL.U32 R98, R98, 0x2, RZ ;  /* 0x0000000262627824 */ /* 0x000fe200078e00ff */
[----:B------:R-:W-:Y:S01]  /*13b0*/  SHF.L.U32 R96, R5, R96, RZ ;  /* 0x0000006005607219 */ /* 0x000fe200000006ff */
[----:B------:R-:W-:Y:S01]  /*13c0*/  VIADD R101, R4, UR4 ;  /* 0x0000000404657c36 */ /* 0x000fe20008000000 */
[----:B------:R-:W-:Y:S01]  /*13d0*/  LOP3.LUT R114, R18, 0x1, RZ, 0xfc, !PT ;  /* 0x0000000112727812 */ /* 0x000fe200078efcff */
[----:B------:R-:W-:Y:S01]  /*13e0*/  IMAD.MOV.U32 R89, RZ, RZ, RZ ;  /* 0x000000ffff597224 */ /* 0x000fe200078e00ff */
[C-C-:B0-----:R-:W-:Y:S01]  /*13f0*/  SHF.L.U64.HI R94, R92.reuse, 0x7, R93.reuse ;  /* 0x000000075c5e7819 */ /* 0x141fe2000001025d */
[----:B------:R-:W-:Y:S01]  /*1400*/  UIADD3 UR44, UR43, -UR44, URZ ;  /* 0x8000002c2b2c7290 */ /* 0x000fe2000fffe03f */
[C---:B------:R-:W-:Y:S01]  /*1410*/  SHF.L.U64.HI R95, R92.reuse, 0x3, R93 ;  /* 0x000000035c5f7819 */ /* 0x040fe2000001025d */
[C---:B------:R-:W-:Y:S01]  /*1420*/  IMAD.SHL.U32 R93, R92.reuse, 0x80, RZ ;  /* 0x000000805c5d7824 */ /* 0x040fe200078e00ff */
[----:B------:R-:W-:Y:S01]  /*1430*/  SHF.R.U32.HI R99, RZ, 0x7, R99 ;  /* 0x00000007ff637819 */ /* 0x000fe20000011663 */
[----:B------:R-:W-:Y:S01]  /*1440*/  IMAD.SHL.U32 R92, R92, 0x8, RZ ;  /* 0x000000085c5c7824 */ /* 0x000fe200078e00ff */
[----:B------:R-:W-:Y:S01]  /*1450*/  LOP3.LUT R100, RZ, R3, RZ, 0x33, !PT ;  /* 0x00000003ff647212 */ /* 0x000fe200078e33ff */
[----:B------:R-:W-:Y:S01]  /*1460*/  UMOV UR40, URZ ;  /* 0x0000003f00287c82 */ /* 0x000fe20008000000 */
[----:B------:R-:W-:-:S05]  /*1470*/  UMOV UR41, URZ ;  /* 0x0000003f00297c82 */ /* 0x000fca0008000000 */
.L_x_160:
[----:B0-----:R-:W0:Y:S01]  /*1480*/  SHFL.IDX PT, R0, R99, RZ, 0x1f ;  /* 0x00001fff63007589 */ /* 0x001e2200000e0000 */
[----:B-1----:R-:W1:Y:S01]  /*1490*/  S2UR UR7, SR_CgaCtaId ;  /* 0x00000000000779c3 */ /* 0x002e620000008800 */
[----:B------:R-:W-:Y:S01]  /*14a0*/  UMOV UR6, 0x400 ;  /* 0x0000040000067882 */ /* 0x000fe20000000000 */
[----:B0-----:R-:W-:Y:S01]  /*14b0*/  R2UR UR4, R0 ;  /* 0x00000000000472ca */ /* 0x001fe200000e0000 */
[----:B-1----:R-:W-:-:S12]  /*14c0*/  ULEA UR6, UR7, UR6, 0x18 ;  /* 0x0000000607067291 */ /* 0x002fd8000f8ec03f */
[----:B------:R-:W-:-:S04]  /*14d0*/  ULEA.HI UR5, UR4, UR4, URZ, 0x1 ;  /* 0x0000000404057291 */ /* 0x000fc8000f8f083f */
[----:B------:R-:W-:-:S04]  /*14e0*/  ULOP3.LUT UR5, UR5, 0xffffe, URZ, 0xc0, !UPT ;  /* 0x000ffffe05057892 */ /* 0x000fc8000f8ec03f */
[----:B------:R-:W-:-:S03]  /*14f0*/  UIADD3 UR5, UR4, -UR5, URZ ;  /* 0x8000000504057290 */ /* 0x000fc6000fffe03f */
[----:B------:R-:W-:Y:S01]  /*1500*/  ULDC UR4, c[0x0][0x28c] ;  /* 0x0000a30000047ab9 */ /* 0x000fe20000000800 */
[----:B------:R-:W-:Y:S01]  /*1510*/  ULEA UR5, UR5, UR6, 0xc ;  /* 0x0000000605057291 */ /* 0x000fe2000f8e603f */
[----:B------:R-:W-:-:S03]  /*1520*/  ISETP.LT.AND P0, PT, RZ, UR4, PT ;  /* 0x00000004ff007c0c */ /* 0x000fc6000bf01270 */
[----:B------:R-:W-:-:S04]  /*1530*/  UIADD3 UR5, UR5, 0x100, URZ ;  /* 0x0000010005057890 */ /* 0x000fc8000fffe03f */
[----:B------:R-:W-:-:S04]  /*1540*/  USHF.R.U32.HI UR5, URZ, 0x4, UR5 ;  /* 0x000000043f057899 */ /* 0x000fc80008011605 */
[----:B------:R-:W-:-:S04]  /*1550*/  ULOP3.LUT UR5, UR5, 0x3fff, URZ, 0xc0, !UPT ;  /* 0x00003fff05057892 */ /* 0x000fc8000f8ec03f */
[----:B------:R-:W-:Y:S01]  /*1560*/  ULOP3.LUT UR45, UR5, 0x10000, URZ, 0xfc, !UPT ;  /* 0x00010000052d7892 */ /* 0x000fe2000f8efc3f */
[----:B--2345:R-:W-:Y:S11]  /*1570*/  @P0 BRA `(.L_x_17) ;  /* 0x0000000000400947 */ /* 0x03cff60003800000 */
[----:B------:R-:W-:Y:S01]  /*1580*/  MOV R0, 0x0 ;  /* 0x0000000000007802 */ /* 0x000fe20000000f00 */
[----:B------:R-:W-:Y:S01]  /*1590*/  ULDC.64 UR4, c[0x4][0x68] ;  /* 0x01001a0000047ab9 */ /* 0x000fe20000000a00 */
[----:B------:R-:W-:Y:S01]  /*15a0*/  ULDC.64 UR6, c[0x4][0x8] ;  /* 0x0100020000067ab9 */ /* 0x000fe20000000a00 */
[----:B------:R-:W-:Y:S01]  /*15b0*/  IMAD.U32 R4, RZ, RZ, UR4 ;  /* 0x00000004ff047e24 */ /* 0x000fe2000f8e00ff */
[----:B------:R0:W1:Y:S01]  /*15c0*/  LDC.64 R14, c[0x4][R0] ;  /* 0x01000000000e7b82 */ /* 0x0000620000000a00 */
[----:B------:R-:W-:Y:S01]  /*15d0*/  IMAD.U32 R5, RZ, RZ, UR5 ;  /* 0x00000005ff057e24 */ /* 0x000fe2000f8e00ff */
[----:B------:R-:W-:Y:S01]  /*15e0*/  ULDC.64 UR4, c[0x4][0x70] ;  /* 0x01001c0000047ab9 */ /* 0x000fe20000000a00 */
[----:B------:R-:W-:Y:S02]  /*15f0*/  IMAD.U32 R10, RZ, RZ, UR6 ;  /* 0x00000006ff0a7e24 */ /* 0x000fe4000f8e00ff */
[----:B------:R-:W-:Y:S02]  /*1600*/  IMAD.U32 R6, RZ, RZ, UR4 ;  /* 0x00000004ff067e24 */ /* 0x000fe4000f8e00ff */
[----:B------:R-:W-:-:S02]  /*1610*/  IMAD.U32 R7, RZ, RZ, UR5 ;  /* 0x00000005ff077e24 */ /* 0x000fc4000f8e00ff */
[----:B------:R-:W-:Y:S02]  /*1620*/  IMAD.U32 R11, RZ, RZ, UR7 ;  /* 0x00000007ff0b7e24 */ /* 0x000fe4000f8e00ff */
[----:B------:R-:W-:Y:S02]  /*1630*/  IMAD.MOV.U32 R8, RZ, RZ, 0x1e1 ;  /* 0x000001e1ff087424 */ /* 0x000fe400078e00ff */
[----:B------:R-:W-:Y:S02]  /*1640*/  IMAD.MOV.U32 R12, RZ, RZ, 0x1 ;  /* 0x00000001ff0c7424 */ /* 0x000fe400078e00ff */
[----:B0-----:R-:W-:-:S07]  /*1650*/  IMAD.MOV.U32 R13, RZ, RZ, RZ ;  /* 0x000000ffff0d7224 */ /* 0x001fce00078e00ff */
[----:B------:R-:W-:-:S07]  /*1660*/  LEPC R20, `(.L_x_17) ;  /* 0x000000001014794e */ /* 0x000fce0000000000 */
[----:B-1---5:R-:W-:Y:S05]  /*1670*/  CALL.ABS.NOINC R14 ;  /* 0x000000000e007343 */ /* 0x022fea0003c00000 */
.L_x_17:
[----:B------:R-:W-:-:S13]  /*1680*/  ISETP.NE.AND P0, PT, R114, 0x3, PT ;  /* 0x000000037200780c */ /* 0x000fda0003f05270 */
[----:B------:R-:W-:Y:S05]  /*1690*/  @!P0 BRA `(.L_x_18) ;  /* 0x0000000000048947 */ /* 0x000fea0003800000 */
[----:B------:R-:W-:Y:S01]  /*16a0*/  BPT.TRAP 0x1 ;  /* 0x000000040000795c */ /* 0x000fe20000300000 */
.L_x_18:
[----:B------:R-:W0:Y:S01]  /*16b0*/  S2UR UR5, SR_CgaCtaId ;  /* 0x00000000000579c3 */ /* 0x000e220000008800 */
[----:B------:R-:W-:Y:S01]  /*16c0*/  UMOV UR4, 0x400 ;  /* 0x0000040000047882 */ /* 0x000fe20000000000 */
[----:B------:R-:W-:Y:S02]  /*16d0*/  IMAD.U32 R0, RZ, RZ, UR40 ;  /* 0x00000028ff007e24 */ /* 0x000fe4000f8e00ff */
[----:B------:R-:W-:-:S03]  /*16e0*/  IMAD.U32 R3, RZ, RZ, UR41 ;  /* 0x00000029ff037e24 */ /* 0x000fc6000f8e00ff */
[----:B------:R-:W-:Y:S01]  /*16f0*/  SHF.L.U32 R0, R0, 0x1f, RZ ;  /* 0x0000001f00007819 */ /* 0x000fe200000006ff */
[----:B0-----:R-:W-:-:S06]  /*1700*/  ULEA UR4, UR5, UR4, 0x18 ;  /* 0x0000000405047291 */ /* 0x001fcc000f8ec03f */
[----:B------:R-:W-:-:S04]  /*1710*/  IMAD.U32 R6, RZ, RZ, UR4 ;  /* 0x00000004ff067e24 */ /* 0x000fc8000f8e00ff */
[----:B------:R-:W-:-:S04]  /*1720*/  IMAD R3, R3, 0x8, R6 ;  /* 0x0000000803037824 */ /* 0x000fc800078e0206 */
[----:B------:R0:W1:Y:S01]  /*1730*/  SYNCS.PHASECHK.TRANS64.TRYWAIT P1, [R3+URZ], R0 ;  /* 0x00000000030075a7 */ /* 0x000062000802017f */
[----:B------:R-:W-:Y:S05]  /*1740*/  @!P0 BRA `(.L_x_19) ;  /* 0x0000000000048947 */ /* 0x000fea0003800000 */
[----:B------:R-:W-:Y:S01]  /*1750*/  BPT.TRAP 0x1 ;  /* 0x000000040000795c */ /* 0x000fe20000300000 */
.L_x_19:
[----:B------:R-:W-:-:S05]  /*1760*/  IMAD.U32 R4, RZ, RZ, UR44 ;  /* 0x0000002cff047e24 */ /* 0x000fca000f8e00ff */
[----:B------:R-:W-:Y:S01]  /*1770*/  ISETP.GE.AND P2, PT, R4, 0x1, PT ;  /* 0x000000010400780c */ /* 0x000fe20003f46270 */
[----:B-1----:R-:W-:-:S12]  /*1780*/  @P1 BRA `(.L_x_20) ;  /* 0x0000000000081947 */ /* 0x002fd80003800000 */
[----:B------:R-:W1:Y:S02]  /*1790*/  SYNCS.PHASECHK.TRANS64.TRYWAIT P1, [R3+URZ], R0 ;  /* 0x00000000030075a7 */ /* 0x000e64000802017f */
[----:B-1----:R-:W-:Y:S05]  /*17a0*/  @!P1 BRA `(.L_x_21) ;  /* 0x0000007000749947 */ /* 0x002fea0003800000 */
.L_x_20:
[----:B------:R-:W-:Y:S05]  /*17b0*/  WARPSYNC.ALL ;  /* 0x0000000000007948 */ /* 0x000fea0003800000 */
[----:B------:R-:W-:Y:S01]  /*17c0*/  R2UR UR4, R6 ;  /* 0x00000000060472ca */ /* 0x000fe200000e0000 */
[----:B------:R-:W-:Y:S01]  /*17d0*/  ULEA UR6, UR41, UR45, 0xa ;  /* 0x0000002d29067291 */ /* 0x000fe2000f8e503f */
[----:B------:R-:W-:Y:S01]  /*17e0*/  WARPGROUP.ARRIVE ;  /* 0x00000000000079c5 */ /* 0x000fe20000000000 */
[----:B------:R-:W-:Y:S01]  /*17f0*/  UMOV UR9, 0x80000020 ;  /* 0x8000002000097882 */ /* 0x000fe20000000000 */
[----:B------:R-:W-:Y:S01]  /*1800*/  UMOV UR11, 0x80000020 ;  /* 0x80000020000b7882 */ /* 0x000fe20000000000 */
[----:B------:R-:W-:-:S03]  /*1810*/  UIADD3 UR7, UR6, 0x200, URZ ;  /* 0x0000020006077890 */ /* 0x000fc6000fffe03f */
[----:B------:R-:W-:-:S05]  /*1820*/  UMOV UR8, UR6 ;  /* 0x0000000600087c82 */ /* 0x000fca0008000000 */
[----:B------:R-:W-:-:S04]  /*1830*/  UIADD3 UR4, UR4, 0xc100, URZ ;  /* 0x0000c10004047890 */ /* 0x000fc8000fffe03f */
[----:B------:R-:W-:-:S04]  /*1840*/  USHF.R.U32.HI UR4, URZ, 0x4, UR4 ;  /* 0x000000043f047899 */ /* 0x000fc80008011604 */
[----:B------:R-:W-:-:S04]  /*1850*/  ULOP3.LUT UR4, UR4, 0x3fff, URZ, 0xc0, !UPT ;  /* 0x00003fff04047892 */ /* 0x000fc8000f8ec03f */
[----:B------:R-:W-:-:S04]  /*1860*/  ULOP3.LUT UR4, UR4, 0x10000, URZ, 0xfc, !UPT ;  /* 0x0001000004047892 */ /* 0x000fc8000f8efc3f */
[----:B------:R-:W-:-:S07]  /*1870*/  ULEA UR5, UR41, UR4, 0x8 ;  /* 0x0000000429057291 */ /* 0x000fce000f8e403f */
[----:B------:R-:W-:Y:S02]  /*1880*/  UMOV UR10, UR5 ;  /* 0x00000005000a7c82 */ /* 0x000fe40008000000 */
[----:B------:R-:W-:Y:S01]  /*1890*/  HGMMA.64x64x16.F32.BF16 R56, gdesc[UR8], RZ, !UPT, gsb0 ;  /* 0x00e00000083879f0 */ /* 0x000fe2000c0018ff */
[----:B------:R-:W-:Y:S01]  /*18a0*/  UMOV UR8, UR7 ;  /* 0x0000000700087c82 */ /* 0x000fe20008000000 */
[----:B------:R-:W-:Y:S01]  /*18b0*/  UMOV UR9, 0x80000020 ;  /* 0x8000002000097882 */ /* 0x000fe20000000000 */
[----:B------:R-:W-:Y:S02]  /*18c0*/  WARPGROUP.DEPBAR.LE gsb0, 0x0 ;  /* 0x00008000000079c5 */ /* 0x000fe40000010000 */
[----:B------:R-:W-:-:S06]  /*18d0*/  WARPGROUP.ARRIVE ;  /* 0x00000000000079c5 */ /* 0x000fcc0000000000 */
[----:B------:R-:W-:Y:S01]  /*18e0*/  HGMMA.64x64x16.F32.BF16 R24, gdesc[UR8], RZ, !UPT, gsb0 ;  /* 0x00e00000081879f0 */ /* 0x000fe2000c0018ff */
[----:B------:R-:W-:Y:S02]  /*18f0*/  UIADD3 UR8, UR6, 0x2, URZ ;  /* 0x0000000206087890 */ /* 0x000fe4000fffe03f */
[----:B------:R-:W-:Y:S01]  /*1900*/  UIADD3 UR10, UR5, 0x2, URZ ;  /* 0x00000002050a7890 */ /* 0x000fe2000fffe03f */
[----:B------:R-:W-:Y:S01]  /*1910*/  UMOV UR9, 0x80000020 ;  /* 0x8000002000097882 */ /* 0x000fe20000000000 */
[----:B------:R-:W-:Y:S01]  /*1920*/  UMOV UR11, 0x80000020 ;  /* 0x80000020000b7882 */ /* 0x000fe20000000000 */
[----:B------:R-:W-:Y:S01]  /*1930*/  UIADD3 UR6, UR6, 0x202, URZ ;  /* 0x0000020206067890 */ /* 0x000fe2000fffe03f */
[----:B------:R-:W-:Y:S02]  /*1940*/  WARPGROUP.DEPBAR.LE gsb0, 0x0 ;  /* 0x00008000000079c5 */ /* 0x000fe40000010000 */
[----:B------:R-:W-:-:S06]  /*1950*/  WARPGROUP.ARRIVE ;  /* 0x00000000000079c5 */ /* 0x000fcc0000000000 */
[----:B------:R-:W-:Y:S01]  /*1960*/  HGMMA.64x64x16.F32.BF16 R56, gdesc[UR8], R56, gsb0 ;  /* 0x00e00000083879f0 */ /* 0x000fe20008001838 */
[----:B------:R-:W-:Y:S01]  /*1970*/  UMOV UR8, UR6 ;  /* 0x0000000600087c82 */ /* 0x000fe20008000000 */
[----:B------:R-:W-:Y:S01]  /*1980*/  UMOV UR9, 0x80000020 ;  /* 0x8000002000097882 */ /* 0x000fe20000000000 */
[----:B------:R-:W-:Y:S02]  /*1990*/  WARPGROUP.DEPBAR.LE gsb0, 0x0 ;  /* 0x00008000000079c5 */ /* 0x000fe40000010000 */
[----:B------:R-:W-:-:S06]  /*19a0*/  WARPGROUP.ARRIVE ;  /* 0x00000000000079c5 */ /* 0x000fcc0000000000 */
[----:B------:R-:W-:Y:S03]  /*19b0*/  HGMMA.64x64x16.F32.BF16 R24, gdesc[UR8], R24, gsb0 ;  /* 0x00e00000081879f0 */ /* 0x000fe60008001818 */
[----:B------:R-:W-:Y:S02]  /*19c0*/  WARPGROUP.DEPBAR.LE gsb0, 0x0 ;  /* 0x00008000000079c5 */ /* 0x000fe40000010000 */
[----:B------:R-:W-:Y:S05]  /*19d0*/  @!P2 BRA `(.L_x_22) ;  /* 0x000000040020a947 */ /* 0x000fea0003800000 */
[----:B------:R-:W-:Y:S01]  /*19e0*/  UIADD3 UR5, UR41, 0x1, URZ ;  /* 0x0000000129057890 */ /* 0x000fe2000fffe03f */
[----:B01----:R-:W-:Y:S02]  /*19f0*/  IMAD.U32 R0, RZ, RZ, UR44 ;  /* 0x0000002cff007e24 */ /* 0x003fe4000f8e00ff */
[----:B------:R-:W-:Y:S01]  /*1a00*/  IMAD.U32 R3, RZ, RZ, UR41 ;  /* 0x00000029ff037e24 */ /* 0x000fe2000f8e00ff */
[----:B------:R-:W-:-:S04]  /*1a10*/  UISETP.NE.AND UP0, UPT, UR5, 0x3, UPT ;  /* 0x000000030500788c */ /* 0x000fc8000bf05270 */
[----:B------:R-:W-:Y:S02]  /*1a20*/  USEL UR6, URZ, 0x1, UP0 ;  /* 0x000000013f067887 */ /* 0x000fe40008000000 */
[----:B------:R-:W-:Y:S02]  /*1a30*/  USEL UR5, UR5, URZ, UP0 ;  /* 0x0000003f05057287 */ /* 0x000fe40008000000 */
[----:B------:R-:W-:-:S06]  /*1a40*/  ULOP3.LUT UR6, UR40, UR6, URZ, 0x3c, !UPT ;  /* 0x0000000628067292 */ /* 0x000fcc000f8e3c3f */
[----:B------:R-:W-:-:S07]  /*1a50*/  IMAD.U32 R7, RZ, RZ, UR6 ;  /* 0x00000006ff077e24 */ /* 0x000fce000f8e00ff */
.L_x_29:
[----:B------:R-:W-:Y:S05]  /*1a60*/  @!P0 BRA `(.L_x_23) ;  /* 0x0000000000048947 */ /* 0x000fea0003800000 */
[----:B------:R-:W-:Y:S01]  /*1a70*/  BPT.TRAP 0x1 ;  /* 0x000000040000795c */ /* 0x000fe20000300000 */
.L_x_23:
[----:B------:R-:W0:Y:S01]  /*1a80*/  S2UR UR7, SR_CgaCtaId ;  /* 0x00000000000779c3 */ /* 0x000e220000008800 */
[----:B------:R-:W-:Y:S01]  /*1a90*/  UMOV UR6, 0x400 ;  /* 0x0000040000067882 */ /* 0x000fe20000000000 */
[----:B------:R-:W-:Y:S01]  /*1aa0*/  IMAD.U32 R5, RZ, RZ, UR5 ;  /* 0x00000005ff057e24 */ /* 0x000fe2000f8e00ff */
[----:B------:R-:W-:Y:S01]  /*1ab0*/  SHF.L.U32 R4, R7, 0x1f, RZ ;  /* 0x0000001f07047819 */ /* 0x000fe200000006ff */
[----:B0-----:R-:W-:-:S06]  /*1ac0*/  ULEA UR6, UR7, UR6, 0x18 ;  /* 0x0000000607067291 */ /* 0x001fcc000f8ec03f */
[----:B------:R-:W-:-:S04]  /*1ad0*/  IMAD.U32 R6, RZ, RZ, UR6 ;  /* 0x00000006ff067e24 */ /* 0x000fc8000f8e00ff */
[----:B------:R-:W-:-:S04]  /*1ae0*/  IMAD R5, R5, 0x8, R6 ;  /* 0x0000000805057824 */ /* 0x000fc800078e0206 */
[----:B------:R0:W1:Y:S01]  /*1af0*/  SYNCS.PHASECHK.TRANS64.TRYWAIT P1, [R5+URZ], R4 ;  /* 0x00000004050075a7 */ /* 0x000062000802017f */
[----:B------:R-:W-:Y:S05]  /*1b00*/  @!P0 BRA `(.L_x_24) ;  /* 0x0000000000048947 */ /* 0x000fea0003800000 */
[----:B------:R-:W-:Y:S01]  /*1b10*/  BPT.TRAP 0x1 ;  /* 0x000000040000795c */ /* 0x000fe20000300000 */
.L_x_24:
[----:B-1----:R-:W-:Y:S05]  /*1b20*/  @P1 BRA `(.L_x_25) ;  /* 0x0000000000081947 */ /* 0x002fea0003800000 */
[----:B------:R-:W1:Y:S02]  /*1b30*/  SYNCS.PHASECHK.TRANS64.TRYWAIT P1, [R5+URZ], R4 ;  /* 0x00000004050075a7 */ /* 0x000e64000802017f */
[----:B-1----:R-:W-:Y:S05]  /*1b40*/  @!P1 BRA `(.L_x_26) ;  /* 0x0000006c00a09947 */ /* 0x002fea0003800000 */
.L_x_25:
[----:B------:R-:W-:Y:S01]  /*1b50*/  ULEA UR6, UR5, UR4, 0x8 ;  /* 0x0000000405067291 */ /* 0x000fe2000f8e403f */
[----:B------:R-:W-:Y:S01]  /*1b60*/  WARPGROUP.ARRIVE ;  /* 0x00000000000079c5 */ /* 0x000fe20000000000 */
[----:B------:R-:W-:Y:S01]  /*1b70*/  ULEA UR7, UR5, UR45, 0xa ;  /* 0x0000002d05077291 */ /* 0x000fe2000f8e503f */
[----:B------:R-:W-:Y:S01]  /*1b80*/  UMOV UR11, 0x80000020 ;  /* 0x80000020000b7882 */ /* 0x000fe20000000000 */
[----:B------:R-:W-:Y:S02]  /*1b90*/  UMOV UR9, 0x80000020 ;  /* 0x8000002000097882 */ /* 0x000fe40000000000 */
[----:B------:R-:W-:Y:S01]  /*1ba0*/  UIADD3 UR12, UR7, 0x200, URZ ;  /* 0x00000200070c7890 */ /* 0x000fe2000fffe03f */
[----:B------:R-:W-:Y:S02]  /*1bb0*/  UMOV UR10, UR6 ;  /* 0x00000006000a7c82 */ /* 0x000fe40008000000 */
[----:B------:R-:W-:Y:S02]  /*1bc0*/  UMOV UR8, UR7 ;  /* 0x0000000700087c82 */ /* 0x000fe40008000000 */
[----:B------:R-:W-:Y:S01]  /*1bd0*/  HGMMA.64x64x16.F32.BF16 R56, gdesc[UR8], R56, gsb0 ;  /* 0x00e00000083879f0 */ /* 0x000fe20008001838 */
[----:B------:R-:W-:Y:S01]  /*1be0*/  UMOV UR9, 0x80000020 ;  /* 0x8000002000097882 */ /* 0x000fe20000000000 */
[----:B------:R-:W-:Y:S01]  /*1bf0*/  UMOV UR8, UR12 ;  /* 0x0000000c00087c82 */ /* 0x000fe20008000000 */
[----:B------:R-:W-:-:S02]  /*1c00*/  WARPGROUP.DEPBAR.LE gsb0, 0x0 ;  /* 0x00008000000079c5 */ /* 0x000fc40000010000 */
[----:B------:R-:W-:-:S06]  /*1c10*/  WARPGROUP.ARRIVE ;  /* 0x00000000000079c5 */ /* 0x000fcc0000000000 */
[----:B------:R-:W-:Y:S01]  /*1c20*/  HGMMA.64x64x16.F32.BF16 R24, gdesc[UR8], R24, gsb0 ;  /* 0x00e00000081879f0 */ /* 0x000fe20008001818 */
        /* <DEDUP_REMOVED lines=15> */
[----:B------:R-:W-:Y:S01]  /*1d20*/  BPT.TRAP 0x1 ;  /* 0x000000040000795c */ /* 0x000fe20000300000 */
.L_x_27:
[----:B------:R-:W-:-:S13]  /*1d30*/  ISETP.NE.AND P1, PT, R22, RZ, PT ;  /* 0x000000ff1600720c */ /* 0x000fda0003f25270 */
[----:B01----:R-:W-:-:S04]  /*1d40*/  @P1 IMAD R4, R3, 0x8, R6 ;  /* 0x0000000803041824 */ /* 0x003fc800078e0206 */
[----:B------:R-:W-:-:S05]  /*1d50*/  @P1 VIADD R4, R4, 0x18 ;  /* 0x0000001804041836 */ /* 0x000fca0000000000 */
[----:B------:R-:W-:-:S04]  /*1d60*/  @P1 PRMT R4, R19, 0x654, R4 ;  /* 0x0000065413041816 */ /* 0x000fc80000000004 */
[----:B------:R0:W-:Y:S01]  /*1d70*/  @P1 SYNCS.ARRIVE.TRANS64.RED.A1T0 RZ, [R4+URZ], RZ ;  /* 0x000000ff04ff19a7 */ /* 0x0001e2000810043f */
[----:B------:R-:W-:-:S13]  /*1d80*/  ISETP.GT.U32.AND P1, PT, R18, 0x1, PT ;  /* 0x000000011200780c */ /* 0x000fda0003f24070 */
[----:B0-----:R-:W-:Y:S05]  /*1d90*/  @P1 BRA `(.L_x_28) ;  /* 0x0000000000041947 */ /* 0x001fea0003800000 */
[----:B------:R-:W-:Y:S01]  /*1da0*/  BPT.TRAP 0x1 ;  /* 0x000000040000795c */ /* 0x000fe20000300000 */
.L_x_28:
[----:B------:R-:W-:Y:S01]  /*1db0*/  UIADD3 UR5, UR5, 0x1, URZ ;  /* 0x0000000105057890 */ /* 0x000fe2000fffe03f */
[C---:B------:R-:W-:Y:S01]  /*1dc0*/  ISETP.GT.AND P2, PT, R0.reuse, 0x1, PT ;  /* 0x000000010000780c */ /* 0x040fe20003f44270 */
[----:B------:R-:W-:Y:S02]  /*1dd0*/  VIADD R3, R3, 0x1 ;  /* 0x0000000103037836 */ /* 0x000fe40000000000 */
[----:B------:R-:W-:Y:S01]  /*1de0*/  UISETP.NE.AND UP0, UPT, UR5, 0x3, UPT ;  /* 0x000000030500788c */ /* 0x000fe2000bf05270 */
[----:B------:R-:W-:Y:S02]  /*1df0*/  VIADD R0, R0, 0xffffffff ;  /* 0xffffffff00007836 */ /* 0x000fe40000000000 */
[C---:B------:R-:W-:Y:S01]  /*1e00*/  ISETP.NE.AND P1, PT, R3.reuse, 0x3, PT ;  /* 0x000000030300780c */ /* 0x040fe20003f25270 */
[----:B------:R-:W-:Y:S02]  /*1e10*/  USEL UR6, URZ, 0x1, UP0 ;  /* 0x000000013f067887 */ /* 0x000fe40008000000 */
[----:B------:R-:W-:Y:S01]  /*1e20*/  USEL UR5, UR5, URZ, UP0 ;  /* 0x0000003f05057287 */ /* 0x000fe20008000000 */
[----:B------:R-:W-:-:S03]  /*1e30*/  SEL R3, R3, RZ, P1 ;  /* 0x000000ff03037207 */ /* 0x000fc60000800000 */
[----:B------:R-:W-:Y:S01]  /*1e40*/  LOP3.LUT R7, R7, UR6, RZ, 0x3c, !PT ;  /* 0x0000000607077c12 */ /* 0x000fe2000f8e3cff */
[----:B------:R-:W-:Y:S07]  /*1e50*/  @P2 BRA `(.L_x_29) ;  /* 0xfffffffc00002947 */ /* 0x000fee000383ffff */
.L_x_22:
[----:B01----:R-:W0:Y:S02]  /*1e60*/  LDC R0, c[0x0][0x28c] ;  /* 0x0000a300ff007b82 */ /* 0x003e240000000800 */
[----:B0-----:R-:W-:-:S13]  /*1e70*/  ISETP.GE.AND P1, PT, R0, 0x1, PT ;  /* 0x000000010000780c */ /* 0x001fda0003f26270 */
[----:B------:R-:W-:Y:S05]  /*1e80*/  @!P1 BRA `(.L_x_30) ;  /* 0x0000000000449947 */ /* 0x000fea0003800000 */
[----:B------:R-:W-:Y:S05]  /*1e90*/  @!P0 BRA `(.L_x_31) ;  /* 0x0000000000048947 */ /* 0x000fea0003800000 */
[----:B------:R-:W-:Y:S01]  /*1ea0*/  BPT.TRAP 0x1 ;  /* 0x000000040000795c */ /* 0x000fe20000300000 */
.L_x_31:
[----:B------:R-:W-:-:S13]  /*1eb0*/  ISETP.NE.AND P0, PT, R22, RZ, PT ;  /* 0x000000ff1600720c */ /* 0x000fda0003f05270 */
[----:B------:R-:W-:-:S05]  /*1ec0*/  VOTEU.ANY UP0, P0 ;  /* 0x00000000003f7886 */ /* 0x000fca0000000100 */
[----:B------:R-:W-:-:S06]  /*1ed0*/  @UP0 UIADD3 UR4, UR44, UR41, URZ ;  /* 0x000000292c040290 */ /* 0x000fcc000fffe03f */
[----:B------:R-:W-:Y:S02]  /*1ee0*/  IMAD.U32 R4, RZ, RZ, UR4 ;  /* 0x00000004ff047e24 */ /* 0x000fe4000f8e00ff */
[----:B------:R-:W-:Y:S02]  /*1ef0*/  IMAD.U32 R3, RZ, RZ, UR4 ;  /* 0x00000004ff037e24 */ /* 0x000fe4000f8e00ff */
[----:B------:R-:W-:-:S05]  /*1f00*/  @P0 IMAD.WIDE.U32 R4, R4, -0x55555555, RZ ;  /* 0xaaaaaaab04040825 */ /* 0x000fca00078e00ff */
[----:B------:R-:W-:-:S05]  /*1f10*/  @P0 SHF.R.U32.HI R0, RZ, 0x1, R5 ;  /* 0x00000001ff000819 */ /* 0x000fca0000011605 */
[----:B------:R-:W-:-:S04]  /*1f20*/  @P0 IMAD R0, R0, -0x3, R3 ;  /* 0xfffffffd00000824 */ /* 0x000fc800078e0203 */
[----:B------:R-:W-:-:S04]  /*1f30*/  @P0 IMAD R0, R0, 0x8, R6 ;  /* 0x0000000800000824 */ /* 0x000fc800078e0206 */
[----:B------:R-:W-:-:S05]  /*1f40*/  @P0 VIADD R0, R0, 0x18 ;  /* 0x0000001800000836 */ /* 0x000fca0000000000 */
[----:B------:R-:W-:-:S04]  /*1f50*/  @P0 PRMT R0, R19, 0x654, R0 ;  /* 0x0000065413000816 */ /* 0x000fc80000000000 */
[----:B------:R0:W-:Y:S01]  /*1f60*/  @P0 SYNCS.ARRIVE.TRANS64.RED.A1T0 RZ, [R0+URZ], RZ ;  /* 0x000000ff00ff09a7 */ /* 0x0001e2000810043f */
[----:B------:R-:W-:-:S13]  /*1f70*/  ISETP.GT.U32.AND P0, PT, R18, 0x1, PT ;  /* 0x000000011200780c */ /* 0x000fda0003f04070 */
[----:B0-----:R-:W-:Y:S05]  /*1f80*/  @P0 BRA `(.L_x_30) ;  /* 0x0000000000040947 */ /* 0x001fea0003800000 */
[----:B------:R-:W-:Y:S01]  /*1f90*/  BPT.TRAP 0x1 ;  /* 0x000000040000795c */ /* 0x000fe20000300000 */
.L_x_30:
[----:B------:R-:W-:Y:S01]  /*1fa0*/  IMAD.SHL.U32 R102, R102, 0x40, RZ ;  /* 0x0000004066667824 */ /* 0x000fe200078e00ff */
[----:B------:R-:W-:Y:S01]  /*1fb0*/  UIADD3 UR41, UR43, UR41, URZ ;  /* 0x000000292b297290 */ /* 0x000fe2000fffe03f */
[----:B------:R-:W-:Y:S01]  /*1fc0*/  SHF.R.S32.HI R11, RZ, 0x1f, R23 ;  /* 0x0000001fff0b7819 */ /* 0x000fe20000011417 */
[----:B------:R-:W-:Y:S01]  /*1fd0*/  ULDC UR7, c[0x0][0x288] ;  /* 0x0000a20000077ab9 */ /* 0x000fe20000000800 */
[----:B------:R-:W-:Y:S01]  /*1fe0*/  IMAD.SHL.U32 R6, R109, 0x100, RZ ;  /* 0x000001006d067824 */ /* 0x000fe200078e00ff */
[C---:B------:R-:W-:Y:S01]  /*1ff0*/  LOP3.LUT R8, R102.reuse, 0x6, R98, 0xf8, !PT ;  /* 0x0000000666087812 */ /* 0x040fe200078ef862 */
[----:B------:R-:W-:Y:S01]  /*2000*/  UISETP.GT.U32.AND UP0, UPT, UR41, 0x2, UPT ;  /* 0x000000022900788c */ /* 0x000fe2000bf04070 */
[----:B------:R-:W-:Y:S01]  /*2010*/  ISETP.GE.AND P0, PT, R102, UR7, PT ;  /* 0x0000000766007c0c */ /* 0x000fe2000bf06270 */
[----:B------:R-:W-:Y:S01]  /*2020*/  ULDC.64 UR4, c[0x0][0x5d0] ;  /* 0x0001740000047ab9 */ /* 0x000fe20000000a00 */
[----:B------:R-:W-:Y:S01]  /*2030*/  SHF.R.S32.HI R9, RZ, 0x1f, R8 ;  /* 0x0000001fff097819 */ /* 0x000fe20000011408 */
[----:B------:R-:W-:Y:S01]  /*2040*/  ULDC UR10, c[0x0][0x284] ;  /* 0x0000a100000a7ab9 */ /* 0x000fe20000000800 */
[----:B------:R-:W-:Y:S01]  /*2050*/  IMAD R0, R11, UR4, RZ ;  /* 0x000000040b007c24 */ /* 0x000fe2000f8e02ff */
[----:B------:R-:W-:Y:S01]  /*2060*/  UISETP.LT.U32.AND UP0, UPT, UR43, 0x3, UP0 ;  /* 0x000000032b00788c */ /* 0x000fe20008701070 */
[----:B------:R-:W-:Y:S01]  /*2070*/  ISETP.GE.OR P0, PT, R6, UR10, P0 ;  /* 0x0000000a06007c0c */ /* 0x000fe20008706670 */
[----:B------:R-:W-:Y:S01]  /*2080*/  UISETP.GE.U32.AND UP1, UPT, UR43, 0x3, UPT ;  /* 0x000000032b00788c */ /* 0x000fe2000bf26070 */
[C---:B------:R-:W-:Y:S01]  /*2090*/  IMAD R3, R23.reuse, UR5, R0 ;  /* 0x0000000517037c24 */ /* 0x040fe2000f8e0200 */
[----:B------:R-:W-:Y:S01]  /*20a0*/  USEL UR6, URZ, 0x1, !UP0 ;  /* 0x000000013f067887 */ /* 0x000fe2000c000000 */
[----:B------:R-:W-:Y:S01]  /*20b0*/  IMAD.WIDE.U32 R4, R23, UR4, R8 ;  /* 0x0000000417047c25 */ /* 0x000fe2000f8e0008 */
[----:B------:R-:W-:Y:S01]  /*20c0*/  UIMAD.WIDE.U32 UR4, UR41, -0x55555555, URZ ;  /* 0xaaaaaaab290478a5 */ /* 0x000fe2000f8e003f */
[----:B------:R-:W-:-:S02]  /*20d0*/  ULDC.64 UR8, c[0x0][0x5c8] ;  /* 0x0001720000087ab9 */ /* 0x000fc40000000a00 */
[----:B------:R-:W-:Y:S01]  /*20e0*/  IMAD.WIDE R108, R109, 0x100, R88 ;  /* 0x000001006d6c7825 */ /* 0x000fe200078e0258 */
[----:B------:R-:W-:Y:S02]  /*20f0*/  USHF.R.U32.HI UR4, URZ, 0x1, UR5 ;  /* 0x000000013f047899 */ /* 0x000fe40008011605 */
[----:B------:R-:W-:Y:S01]  /*2100*/  ULOP3.LUT UR40, UR40, UR6, URZ, 0x3c, !UPT ;  /* 0x0000000628287292 */ /* 0x000fe2000f8e3c3f */
[----:B------:R-:W-:Y:S01]  /*2110*/  IMAD R7, R109, UR8, RZ ;  /* 0x000000086d077c24 */ /* 0x000fe2000f8e02ff */
[----:B------:R-:W-:Y:S01]  /*2120*/  UIMAD UR41, UR4, -0x3, UR41 ;  /* 0xfffffffd042978a4 */ /* 0x000fe2000f8e0229 */
[----:B------:R-:W-:Y:S01]  /*2130*/  IMAD.IADD R5, R5, 0x1, R3 ;  /* 0x0000000105057824 */ /* 0x000fe200078e0203 */
[----:B------:R-:W-:Y:S01]  /*2140*/  @UP1 ULOP3.LUT UR40, UR40, 0x1, UR4, 0x78, !UPT ;  /* 0x0000000128281892 */ /* 0x000fe2000f8e7804 */
[C---:B------:R-:W-:Y:S02]  /*2150*/  IMAD R7, R108.reuse, UR9, R7 ;  /* 0x000000096c077c24 */ /* 0x040fe4000f8e0207 */
[----:B------:R-:W-:-:S04]  /*2160*/  IMAD.WIDE.U32 R112, R108, UR8, R4 ;  /* 0x000000086c707c25 */ /* 0x000fc8000f8e0004 */
[----:B------:R-:W-:Y:S01]  /*2170*/  IMAD.MOV.U32 R0, RZ, RZ, -0x1 ;  /* 0xffffffffff007424 */ /* 0x000fe200078e00ff */
[----:B------:R-:W-:Y:S06]  /*2180*/  @P0 BRA `(.L_x_32) ;  /* 0x0000004c00100947 */ /* 0x000fec0003800000 */
[----:B-----5:R-:W-:Y:S01]  /*2190*/  FSETP.NEU.AND P1, PT, R91, RZ, PT ;  /* 0x000000ff5b00720b */ /* 0x020fe20003f2d000 */
[----:B------:R-:W-:Y:S01]  /*21a0*/  IMAD.IADD R4, R97, 0x1, -R102 ;  /* 0x0000000161047824 */ /* 0x000fe200078e0a66 */
[----:B------:R-:W-:Y:S01]  /*21b0*/  BSSY B0, `(.L_x_32) ;  /* 0x00004c1000007945 */ /* 0x000fe20003800000 */
[----:B------:R-:W-:Y:S02]  /*21c0*/  IMAD.IADD R3, R101, 0x1, -R6 ;  /* 0x0000000165037824 */ /* 0x000fe400078e0a06 */
[----:B------:R-:W-:Y:S01]  /*21d0*/  IMAD.IADD R105, R113, 0x1, R7 ;  /* 0x0000000171697824 */ /* 0x000fe200078e0207 */
[----:B------:R-:W-:-:S04]  /*21e0*/  ISETP.GT.AND P6, PT, R4, RZ, PT ;  /* 0x000000ff0400720c */ /* 0x000fc80003fc4270 */
[----:B------:R-:W-:-:S03]  /*21f0*/  ISETP.GT.AND P0, PT, R3, RZ, P6 ;  /* 0x000000ff0300720c */ /* 0x000fc60003704270 */
[----:B------:R-:W-:Y:S10]  /*2200*/  @!P1 BRA `(.L_x_33) ;  /* 0x0000003400809947 */ /* 0x000ff40003800000 */
[----:B------:R-:W0:Y:S01]  /*2210*/  LDC.64 R14, c[0x0][0x5b8] ;  /* 0x00016e00ff0e7b82 */ /* 0x000e220000000a00 */
[----:B------:R-:W-:-:S07]  /*2220*/  ULDC.64 UR4, c[0x0][0x5c0] ;  /* 0x0001700000047ab9 */ /* 0x000fce0000000a00 */
[----:B------:R-:W1:Y:S08]  /*2230*/  LDC.64 R106, c[0x0][0x5b0] ;  /* 0x00016c00ff6a7b82 */ /* 0x000e700000000a00 */
[----:B------:R-:W2:Y:S01]  /*2240*/  LDC.64 R12, c[0x0][0x5a8] ;  /* 0x00016a00ff0c7b82 */ /* 0x000ea20000000a00 */
[-C--:B0-----:R-:W-:Y:S02]  /*2250*/  IMAD R6, R11, R14.reuse, RZ ;  /* 0x0000000e0b067224 */ /* 0x081fe400078e02ff */
[----:B------:R-:W-:-:S04]  /*2260*/  IMAD.WIDE.U32 R20, R23, R14, R8 ;  /* 0x0000000e17147225 */ /* 0x000fc800078e0008 */
[----:B------:R-:W-:Y:S02]  /*2270*/  IMAD R115, R23, R15, R6 ;  /* 0x0000000f17737224 */ /* 0x000fe400078e0206 */
[-C--:B-1----:R-:W-:Y:S02]  /*2280*/  IMAD R5, R109, R106.reuse, RZ ;  /* 0x0000006a6d057224 */ /* 0x082fe400078e02ff */
[----:B------:R-:W-:Y:S02]  /*2290*/  IMAD.IADD R103, R21, 0x1, R115 ;  /* 0x0000000115677824 */ /* 0x000fe400078e0273 */
[----:B------:R-:W-:Y:S02]  /*22a0*/  IMAD.MOV.U32 R102, RZ, RZ, R20 ;  /* 0x000000ffff667224 */ /* 0x000fe400078e0014 */
[C---:B------:R-:W-:Y:S02]  /*22b0*/  IMAD R119, R108.reuse, R107, R5 ;  /* 0x0000006b6c777224 */ /* 0x040fe400078e0205 */
[----:B------:R-:W-:-:S04]  /*22c0*/  IMAD.WIDE.U32 R6, R108, R106, R102 ;  /* 0x0000006a6c067225 */ /* 0x000fc800078e0066 */
[----:B------:R-:W-:Y:S01]  /*22d0*/  IMAD.IADD R5, R7, 0x1, R119 ;  /* 0x0000000107057824 */ /* 0x000fe200078e0277 */
[----:B--2---:R-:W-:-:S04]  /*22e0*/  LEA R10, P1, R6, R12, 0x1 ;  /* 0x0000000c060a7211 */ /* 0x004fc800078208ff */
[----:B------:R-:W-:-:S05]  /*22f0*/  LEA.HI.X R11, R6, R13, R5, 0x1, P1 ;  /* 0x0000000d060b7211 */ /* 0x000fca00008f0c05 */
[----:B------:R-:W2:Y:S01]  /*2300*/  @P0 LDG.E.LTC128B.U16 R5, desc[UR38][R10.64] ;  /* 0x000000260a050981 */ /* 0x000ea2000c1e1520 */
[----:B------:R-:W-:Y:S01]  /*2310*/  ISETP.GT.AND P4, PT, R4, 0x1, PT ;  /* 0x000000010400780c */ /* 0x000fe20003f84270 */
[----:B------:R-:W-:Y:S01]  /*2320*/  IMAD.WIDE.U32 R6, R108, R106, R8 ;  /* 0x0000006a6c067225 */ /* 0x000fe200078e0008 */
[----:B------:R-:W-:Y:S01]  /*2330*/  BSSY B1, `(.L_x_34) ;  /* 0x0000013000017945 */ /* 0x000fe20003800000 */
[----:B------:R-:W-:Y:S02]  /*2340*/  SHF.L.U64.HI R113, R106, 0x3, R107 ;  /* 0x000000036a717819 */ /* 0x000fe4000001026b */
[----:B------:R-:W-:Y:S01]  /*2350*/  IMAD.IADD R7, R119, 0x1, R7 ;  /* 0x0000000177077824 */ /* 0x000fe200078e0207 */
[----:B------:R-:W-:Y:S01]  /*2360*/  P2R R118, PR, RZ, 0x10 ;  /* 0x00000010ff767803 */ /* 0x000fe20000000000 */
[----:B------:R-:W-:-:S04]  /*2370*/  IMAD.WIDE.U32 R110, R23, R14, R6 ;  /* 0x0000000e176e7225 */ /* 0x000fc800078e0006 */
[----:B------:R-:W-:Y:S01]  /*2380*/  IMAD.IADD R7, R115, 0x1, R111 ;  /* 0x0000000173077824 */ /* 0x000fe200078e026f */
[----:B------:R-:W-:-:S04]  /*2390*/  LEA R6, P2, R110, R12, 0x1 ;  /* 0x0000000c6e067211 */ /* 0x000fc800078408ff */
[----:B------:R-:W-:Y:S01]  /*23a0*/  LEA.HI.X R7, R110, R13, R7, 0x1, P2 ;  /* 0x0000000d6e077211 */ /* 0x000fe200010f0c07 */
[----:B--2---:R-:W-:-:S04]  /*23b0*/  IMAD.U32 R104, R5, 0x10000, RZ ;  /* 0x0001000005687824 */ /* 0x004fc800078e00ff */
[----:B------:R-:W-:Y:S01]  /*23c0*/  FMUL R15, R104, R91 ;  /* 0x0000005b680f7220 */ /* 0x000fe20000400000 */
[----:B------:R-:W-:-:S03]  /*23d0*/  LEA R104, P1, R112, UR4, 0x1 ;  /* 0x0000000470687c11 */ /* 0x000fc6000f8208ff */
[----:B------:R-:W-:Y:S01]  /*23e0*/  FFMA R15, R56, R90, R15 ;  /* 0x0000005a380f7223 */ /* 0x000fe2000000000f */
[----:B------:R-:W-:Y:S01]  /*23f0*/  LEA.HI.X R105, R112, UR5, R105, 0x1, P1 ;  /* 0x0000000570697c11 */ /* 0x000fe200088f0c69 */
[----:B------:R-:W-:Y:S01]  /*2400*/  IMAD.SHL.U32 R112, R106, 0x8, RZ ;  /* 0x000000086a707824 */ /* 0x000fe200078e00ff */
[----:B------:R-:W-:Y:S02]  /*2410*/  ISETP.GT.AND P1, PT, R3, RZ, P4 ;  /* 0x000000ff0300720c */ /* 0x000fe40002724270 */
[----:B------:R-:W-:-:S05]  /*2420*/  F2FP.BF16.F32.PACK_AB R15, RZ, R15 ;  /* 0x0000000fff0f723e */ /* 0x000fca00000010ff */
[----:B------:R0:W-:Y:S06]  /*2430*/  @P0 STG.E.U16 desc[UR38][R104.64], R15 ;  /* 0x0000000f68000986 */ /* 0x0001ec000c101526 */
[----:B------:R-:W-:Y:S05]  /*2440*/  @!P1 BRA `(.L_x_35) ;  /* 0x0000000000049947 */ /* 0x000fea0003800000 */
[----:B------:R1:W5:Y:S02]  /*2450*/  LDG.E.LTC128B.U16 R5, desc[UR38][R6.64+0x2] ;  /* 0x0000022606057981 */ /* 0x000364000c1e1520 */
.L_x_35:
[----:B------:R-:W-:Y:S05]  /*2460*/  BSYNC B1 ;  /* 0x0000000000017941 */ /* 0x000fea0003800000 */
.L_x_34:
[----:B-----5:R-:W-:Y:S01]  /*2470*/  IMAD.U32 R10, R5, 0x10000, RZ ;  /* 0x00010000050a7824 */ /* 0x020fe200078e00ff */
[----:B------:R-:W-:Y:S01]  /*2480*/  ISETP.GT.AND P0, PT, R3, 0x8, P6 ;  /* 0x000000080300780c */ /* 0x000fe20003704270 */
[----:B------:R-:W-:Y:S01]  /*2490*/  IMAD.WIDE.U32 R116, R108, R106, R112 ;  /* 0x0000006a6c747225 */ /* 0x000fe200078e0070 */
[----:B0-----:R-:W-:-:S03]  /*24a0*/  PRMT R15, R5, 0x7610, R15 ;  /* 0x00007610050f7816 */ /* 0x001fc6000000000f */
[----:B------:R-:W-:Y:S01]  /*24b0*/  FMUL R10, R10, R91 ;  /* 0x0000005b0a0a7220 */ /* 0x000fe20000400000 */
[----:B------:R-:W-:Y:S01]  /*24c0*/  IMAD.IADD R119, R119, 0x1, R117 ;  /* 0x0000000177777824 */ /* 0x000fe200078e0275 */
[----:B------:R-:W-:Y:S02]  /*24d0*/  IADD3 R11, P2, R20, R116, RZ ;  /* 0x00000074140b7210 */ /* 0x000fe40007f5e0ff */
[----:B------:R-:W-:-:S03]  /*24e0*/  FFMA R57, R57, R90, R10 ;  /* 0x0000005a39397223 */ /* 0x000fc6000000000a */
[----:B------:R-:W-:Y:S01]  /*24f0*/  IMAD.X R56, R119, 0x1, R103, P2 ;  /* 0x0000000177387824 */ /* 0x000fe200010e0667 */
[C---:B------:R-:W-:Y:S02]  /*2500*/  LEA R10, P2, R11.reuse, R12, 0x1 ;  /* 0x0000000c0b0a7211 */ /* 0x040fe400078408ff */
[----:B------:R-:W-:Y:S02]  /*2510*/  F2FP.BF16.F32.PACK_AB R57, RZ, R57 ;  /* 0x00000039ff39723e */ /* 0x000fe400000010ff */
[----:B------:R-:W-:Y:S01]  /*2520*/  LEA.HI.X R11, R11, R13, R56, 0x1, P2 ;  /* 0x0000000d0b0b7211 */ /* 0x000fe200010f0c38 */
[----:B------:R-:W-:Y:S01]  /*2530*/  @P1 IMAD.MOV.U32 R56, RZ, RZ, R104 ;  /* 0x000000ffff381224 */ /* 0x000fe200078e0068 */
[----:B------:R-:W-:Y:S01]  /*2540*/  PRMT R111, R57, 0x7610, R111 ;  /* 0x00007610396f7816 */ /* 0x000fe2000000006f */
[----:B------:R-:W-:-:S05]  /*2550*/  @P1 IMAD.MOV.U32 R57, RZ, RZ, R105 ;  /* 0x000000ffff391224 */ /* 0x000fca00078e0069 */
[----:B------:R0:W-:Y:S04]  /*2560*/  @P1 STG.E.U16 desc[UR38][R56.64+0x2], R111 ;  /* 0x0000026f38001986 */ /* 0x0001e8000c101526 */
[----:B------:R-:W2:Y:S01]  /*2570*/  @P0 LDG.E.LTC128B.U16 R15, desc[UR38][R10.64] ;  /* 0x000000260a0f0981 */ /* 0x000ea2000c1e1520 */
[----:B------:R-:W-:Y:S01]  /*2580*/  IADD3 R116, P1, R8, R116, RZ ;  /* 0x0000007408747210 */ /* 0x000fe20007f3e0ff */
[----:B------:R-:W-:Y:S01]  /*2590*/  BSSY B1, `(.L_x_36) ;  /* 0x0000012000017945 */ /* 0x000fe20003800000 */
[----:B------:R-:W-:-:S03]  /*25a0*/  SHF.L.U64.HI R121, R92, 0x1, R95 ;  /* 0x000000015c797819 */ /* 0x000fc6000001025f */
[----:B------:R-:W-:Y:S01]  /*25b0*/  IMAD.X R117, R9, 0x1, R119, P1 ;  /* 0x0000000109757824 */ /* 0x000fe200008e0677 */
[----:B------:R-:W-:Y:S01]  /*25c0*/  ISETP.GT.AND P1, PT, R3, 0x8, P4 ;  /* 0x000000080300780c */ /* 0x000fe20002724270 */
[----:B------:R-:W-:Y:S02]  /*25d0*/  IMAD.SHL.U32 R119, R92, 0x2, RZ ;  /* 0x000000025c777824 */ /* 0x000fe400078e00ff */
[----:B------:R-:W-:-:S04]  /*25e0*/  IMAD.WIDE.U32 R116, R23, R14, R116 ;  /* 0x0000000e17747225 */ /* 0x000fc800078e0074 */
[----:B0-----:R-:W-:Y:S01]  /*25f0*/  IMAD.IADD R57, R115, 0x1, R117 ;  /* 0x0000000173397824 */ /* 0x001fe200078e0275 */
[----:B------:R-:W-:-:S04]  /*2600*/  LEA R56, P3, R116, R12, 0x1 ;  /* 0x0000000c74387211 */ /* 0x000fc800078608ff */
[----:B------:R-:W-:Y:S01]  /*2610*/  LEA.HI.X R57, R116, R13, R57, 0x1, P3 ;  /* 0x0000000d74397211 */ /* 0x000fe200018f0c39 */
[----:B--2---:R-:W-:-:S04]  /*2620*/  IMAD.U32 R110, R15, 0x10000, RZ ;  /* 0x000100000f6e7824 */ /* 0x004fc800078e00ff */
[----:B------:R-:W-:Y:S01]  /*2630*/  FMUL R5, R110, R91 ;  /* 0x0000005b6e057220 */ /* 0x000fe20000400000 */
[----:B------:R-:W-:-:S03]  /*2640*/  IADD3 R110, P2, R119, R104, RZ ;  /* 0x00000068776e7210 */ /* 0x000fc60007f5e0ff */
[----:B------:R-:W-:Y:S02]  /*2650*/  FFMA R5, R58, R90, R5 ;  /* 0x0000005a3a057223 */ /* 0x000fe40000000005 */
[----:B------:R-:W-:-:S03]  /*2660*/  IMAD.X R111, R121, 0x1, R105, P2 ;  /* 0x00000001796f7824 */ /* 0x000fc600010e0669 */
[----:B------:R-:W-:-:S05]  /*2670*/  F2FP.BF16.F32.PACK_AB R5, RZ, R5 ;  /* 0x00000005ff05723e */ /* 0x000fca00000010ff */
[----:B------:R0:W-:Y:S01]  /*2680*/  @P0 STG.E.U16 desc[UR38][R110.64], R5 ;  /* 0x000000056e000986 */ /* 0x0001e2000c101526 */
[----:B------:R-:W-:Y:S05]  /*2690*/  @!P1 BRA `(.L_x_37) ;  /* 0x0000000000049947 */ /* 0x000fea0003800000 */
[----:B------:R2:W5:Y:S02]  /*26a0*/  LDG.E.LTC128B.U16 R15, desc[UR38][R56.64+0x2] ;  /* 0x00000226380f7981 */ /* 0x000564000c1e1520 */
.L_x_37:
[----:B------:R-:W-:Y:S05]  /*26b0*/  BSYNC B1 ;  /* 0x0000000000017941 */ /* 0x000fea0003800000 */
.L_x_36:
[----:B-----5:R-:W-:Y:S01]  /*26c0*/  IMAD.U32 R10, R15, 0x10000, RZ ;  /* 0x000100000f0a7824 */ /* 0x020fe200078e00ff */
[----:B------:R-:W-:Y:S01]  /*26d0*/  ISETP.GT.AND P4, PT, R4, 0x8, PT ;  /* 0x000000080400780c */ /* 0x000fe20003f84270 */
[----:B------:R-:W-:Y:S01]  /*26e0*/  IMAD.MOV.U32 R58, RZ, RZ, R110 ;  /* 0x000000ffff3a7224 */ /* 0x000fe200078e006e */
[----:B------:R-:W-:Y:S01]  /*26f0*/  BSSY B1, `(.L_x_38) ;  /* 0x000000b000017945 */ /* 0x000fe20003800000 */
[----:B------:R-:W-:Y:S01]  /*2700*/  FMUL R10, R10, R91 ;  /* 0x0000005b0a0a7220 */ /* 0x000fe20000400000 */
[----:B------:R-:W-:Y:S02]  /*2710*/  ISETP.GT.AND P0, PT, R3, RZ, P4 ;  /* 0x000000ff0300720c */ /* 0x000fe40002704270 */
[----:B------:R-:W-:Y:S01]  /*2720*/  P2R R117, PR, RZ, 0x10 ;  /* 0x00000010ff757803 */ /* 0x000fe20000000000 */
[----:B------:R-:W-:Y:S01]  /*2730*/  FFMA R10, R59, R90, R10 ;  /* 0x0000005a3b0a7223 */ /* 0x000fe2000000000a */
[----:B------:R-:W-:Y:S01]  /*2740*/  IMAD.MOV.U32 R59, RZ, RZ, R111 ;  /* 0x000000ffff3b7224 */ /* 0x000fe200078e006f */
[----:B------:R-:W-:-:S03]  /*2750*/  PRMT R116, R15, 0x7610, R116 ;  /* 0x000076100f747816 */ /* 0x000fc60000000074 */
[----:B------:R-:W-:-:S05]  /*2760*/  F2FP.BF16.F32.PACK_AB R10, RZ, R10 ;  /* 0x0000000aff0a723e */ /* 0x000fca00000010ff */
[----:B------:R3:W-:Y:S01]  /*2770*/  @P1 STG.E.U16 desc[UR38][R58.64+0x2], R10 ;  /* 0x0000020a3a001986 */ /* 0x0007e2000c101526 */
[----:B------:R-:W-:Y:S05]  /*2780*/  @!P0 BRA `(.L_x_39) ;  /* 0x0000000000048947 */ /* 0x000fea0003800000 */
[----:B------:R4:W5:Y:S02]  /*2790*/  LDG.E.LTC128B.U16 R116, desc[UR38][R6.64+0x10] ;  /* 0x0000102606747981 */ /* 0x000964000c1e1520 */
.L_x_39:
[----:B------:R-:W-:Y:S05]  /*27a0*/  BSYNC B1 ;  /* 0x0000000000017941 */ /* 0x000fea0003800000 */
.L_x_38:
[----:B---3-5:R-:W-:Y:S01]  /*27b0*/  IMAD.U32 R10, R116, 0x10000, RZ ;  /* 0x00010000740a7824 */ /* 0x028fe200078e00ff */
[C---:B0-----:R-:W-:Y:S01]  /*27c0*/  SHF.L.U64.HI R5, R93.reuse, 0x1, R94 ;  /* 0x000000015d057819 */ /* 0x041fe2000001025e */
[----:B------:R-:W-:Y:S01]  /*27d0*/  IMAD.SHL.U32 R15, R93, 0x2, RZ ;  /* 0x000000025d0f7824 */ /* 0x000fe200078e00ff */
[----:B------:R-:W-:Y:S01]  /*27e0*/  ISETP.GT.AND P3, PT, R4, 0x9, PT ;  /* 0x000000090400780c */ /* 0x000fe20003f64270 */
[----:B------:R-:W-:Y:S01]  /*27f0*/  FMUL R11, R10, R91 ;  /* 0x0000005b0a0b7220 */ /* 0x000fe20000400000 */
[----:B------:R-:W-:Y:S02]  /*2800*/  BSSY B1, `(.L_x_40) ;  /* 0x000000a000017945 */ /* 0x000fe40003800000 */
[----:B------:R-:W-:Y:S01]  /*2810*/  IADD3 R10, P1, P2, R15, R104, R119 ;  /* 0x000000680f0a7210 */ /* 0x000fe20007a3e077 */
[----:B------:R-:W-:Y:S01]  /*2820*/  FFMA R60, R60, R90, R11 ;  /* 0x0000005a3c3c7223 */ /* 0x000fe2000000000b */
[----:B------:R-:W-:Y:S02]  /*2830*/  P2R R119, PR, RZ, 0x8 ;  /* 0x00000008ff777803 */ /* 0x000fe40000000000 */
[----:B------:R-:W-:-:S02]  /*2840*/  IADD3.X R11, R5, R105, R121, P1, P2 ;  /* 0x00000069050b7210 */ /* 0x000fc40000fe4479 */
[----:B------:R-:W-:Y:S02]  /*2850*/  F2FP.BF16.F32.PACK_AB R60, RZ, R60 ;  /* 0x0000003cff3c723e */ /* 0x000fe400000010ff */
[----:B------:R-:W-:-:S03]  /*2860*/  ISETP.GT.AND P1, PT, R3, RZ, P3 ;  /* 0x000000ff0300720c */ /* 0x000fc60001f24270 */
[----:B------:R0:W-:Y:S10]  /*2870*/  @P0 STG.E.U16 desc[UR38][R104.64+0x10], R60 ;  /* 0x0000103c68000986 */ /* 0x0001f4000c101526 */
[----:B------:R-:W-:Y:S05]  /*2880*/  @!P1 BRA `(.L_x_41) ;  /* 0x0000000000049947 */ /* 0x000fea0003800000 */
[----:B------:R3:W5:Y:S02]  /*2890*/  LDG.E.LTC128B.U16 R116, desc[UR38][R6.64+0x12] ;  /* 0x0000122606747981 */ /* 0x000764000c1e1520 */
.L_x_41:
[----:B------:R-:W-:Y:S05]  /*28a0*/  BSYNC B1 ;  /* 0x0000000000017941 */ /* 0x000fea0003800000 */
.L_x_40:
[----:B0----5:R-:W-:Y:S01]  /*28b0*/  IMAD.U32 R60, R116, 0x10000, RZ ;  /* 0x00010000743c7824 */ /* 0x021fe200078e00ff */
[----:B------:R-:W-:Y:S01]  /*28c0*/  ISETP.GT.AND P0, PT, R3, 0x8, P4 ;  /* 0x000000080300780c */ /* 0x000fe20002704270 */
[----:B------:R-:W-:Y:S02]  /*28d0*/  BSSY B1, `(.L_x_42) ;  /* 0x000000a000017945 */ /* 0x000fe40003800000 */
[----:B------:R-:W-:-:S04]  /*28e0*/  FMUL R60, R60, R91 ;  /* 0x0000005b3c3c7220 */ /* 0x000fc80000400000 */
[----:B------:R-:W-:Y:S01]  /*28f0*/  FFMA R60, R61, R90, R60 ;  /* 0x0000005a3d3c7223 */ /* 0x000fe2000000003c */
[----:B------:R-:W-:-:S04]  /*2900*/  @P1 IMAD.MOV.U32 R61, RZ, RZ, R105 ;  /* 0x000000ffff3d1224 */ /* 0x000fc800078e0069 */
[----:B------:R-:W-:-:S04]  /*2910*/  F2FP.BF16.F32.PACK_AB R60, RZ, R60 ;  /* 0x0000003cff3c723e */ /* 0x000fc800000010ff */
[----:B------:R-:W-:Y:S01]  /*2920*/  PRMT R120, R60, 0x7610, R120 ;  /* 0x000076103c787816 */ /* 0x000fe20000000078 */
[----:B------:R-:W-:-:S05]  /*2930*/  @P1 IMAD.MOV.U32 R60, RZ, RZ, R104 ;  /* 0x000000ffff3c1224 */ /* 0x000fca00078e0068 */
[----:B------:R0:W-:Y:S01]  /*2940*/  @P1 STG.E.U16 desc[UR38][R60.64+0x12], R120 ;  /* 0x000012783c001986 */ /* 0x0001e2000c101526 */
[----:B------:R-:W-:Y:S05]  /*2950*/  @!P0 BRA `(.L_x_43) ;  /* 0x0000000000048947 */ /* 0x000fea0003800000 */
[----:B------:R0:W5:Y:S02]  /*2960*/  LDG.E.LTC128B.U16 R116, desc[UR38][R56.64+0x10] ;  /* 0x0000102638747981 */ /* 0x000164000c1e1520 */
.L_x_43:
[----:B------:R-:W-:Y:S05]  /*2970*/  BSYNC B1 ;  /* 0x0000000000017941 */ /* 0x000fea0003800000 */
.L_x_42:
[----:B0----5:R-:W-:Y:S01]  /*2980*/  IMAD.U32 R60, R116, 0x10000, RZ ;  /* 0x00010000743c7824 */ /* 0x021fe200078e00ff */
[----:B------:R-:W-:Y:S01]  /*2990*/  ISETP.GT.AND P1, PT, R3, 0x8, P3 ;  /* 0x000000080300780c */ /* 0x000fe20001f24270 */
[----:B------:R-:W-:Y:S02]  /*29a0*/  BSSY B1, `(.L_x_44) ;  /* 0x0000007000017945 */ /* 0x000fe40003800000 */
[----:B------:R-:W-:-:S04]  /*29b0*/  FMUL R61, R60, R91 ;  /* 0x0000005b3c3d7220 */ /* 0x000fc80000400000 */
[----:B------:R-:W-:-:S05]  /*29c0*/  FFMA R61, R62, R90, R61 ;  /* 0x0000005a3e3d7223 */ /* 0x000fca000000003d */
[----:B------:R-:W-:-:S05]  /*29d0*/  F2FP.BF16.F32.PACK_AB R61, RZ, R61 ;  /* 0x0000003dff3d723e */ /* 0x000fca00000010ff */
[----:B------:R0:W-:Y:S01]  /*29e0*/  @P0 STG.E.U16 desc[UR38][R58.64+0x10], R61 ;  /* 0x0000103d3a000986 */ /* 0x0001e2000c101526 */
[----:B------:R-:W-:Y:S05]  /*29f0*/  @!P1 BRA `(.L_x_45) ;  /* 0x0000000000049947 */ /* 0x000fea0003800000 */
[----:B------:R0:W5:Y:S02]  /*2a00*/  LDG.E.LTC128B.U16 R116, desc[UR38][R56.64+0x12] ;  /* 0x0000122638747981 */ /* 0x000164000c1e1520 */
.L_x_45:
[----:B------:R-:W-:Y:S05]  /*2a10*/  BSYNC B1 ;  /* 0x0000000000017941 */ /* 0x000fea0003800000 */
.L_x_44:
[----:B-----5:R-:W-:Y:S01]  /*2a20*/  IMAD.U32 R60, R116, 0x10000, RZ ;  /* 0x00010000743c7824 */ /* 0x020fe200078e00ff */
[----:B------:R-:W-:Y:S01]  /*2a30*/  IADD3 R123, P0, R108, 0x80, RZ ;  /* 0x000000806c7b7810 */ /* 0x000fe20007f1e0ff */
[----:B------:R-:W-:Y:S01]  /*2a40*/  BSSY B1, `(.L_x_46) ;  /* 0x000000b000017945 */ /* 0x000fe20003800000 */
[----:B------:R-:W-:Y:S01]  /*2a50*/  ISETP.GT.AND P2, PT, R4, 0x10, PT ;  /* 0x000000100400780c */ /* 0x000fe20003f44270 */
[----:B------:R-:W-:Y:S02]  /*2a60*/  FMUL R60, R60, R91 ;  /* 0x0000005b3c3c7220 */ /* 0x000fe40000400000 */
[----:B------:R-:W-:Y:S01]  /*2a70*/  IMAD.X R109, RZ, RZ, R109, P0 ;  /* 0x000000ffff6d7224 */ /* 0x000fe200000e066d */
[----:B------:R-:W-:Y:S01]  /*2a80*/  ISETP.GT.AND P0, PT, R3, RZ, P2 ;  /* 0x000000ff0300720c */ /* 0x000fe20001704270 */
[----:B------:R-:W-:Y:S01]  /*2a90*/  FFMA R60, R63, R90, R60 ;  /* 0x0000005a3f3c7223 */ /* 0x000fe2000000003c */
[----:B------:R-:W-:-:S04]  /*2aa0*/  P2R R120, PR, RZ, 0x4 ;  /* 0x00000004ff787803 */ /* 0x000fc80000000000 */
[----:B------:R-:W-:-:S05]  /*2ab0*/  F2FP.BF16.F32.PACK_AB R60, RZ, R60 ;  /* 0x0000003cff3c723e */ /* 0x000fca00000010ff */
[----:B------:R0:W-:Y:S02]  /*2ac0*/  @P1 STG.E.U16 desc[UR38][R58.64+0x12], R60 ;  /* 0x0000123c3a001986 */ /* 0x0001e4000c101526 */
[----:B------:R-:W-:Y:S05]  /*2ad0*/  @!P0 BRA `(.L_x_47) ;  /* 0x0000000000048947 */ /* 0x000fea0003800000 */
[----:B------:R0:W5:Y:S02]  /*2ae0*/  LDG.E.LTC128B.U16 R116, desc[UR38][R6.64+0x20] ;  /* 0x0000202606747981 */ /* 0x000164000c1e1520 */
.L_x_47:
[----:B------:R-:W-:Y:S05]  /*2af0*/  BSYNC B1 ;  /* 0x0000000000017941 */ /* 0x000fea0003800000 */
.L_x_46:
[----:B0----5:R-:W-:Y:S01]  /*2b00*/  IMAD.U32 R60, R116, 0x10000, RZ ;  /* 0x00010000743c7824 */ /* 0x021fe200078e00ff */
[----:B------:R-:W-:Y:S01]  /*2b10*/  ISETP.GT.AND P1, PT, R4, 0x11, PT ;  /* 0x000000110400780c */ /* 0x000fe20003f24270 */
[-C--:B------:R-:W-:Y:S01]  /*2b20*/  IMAD.WIDE.U32 R62, R123, R106.reuse, R8 ;  /* 0x0000006a7b3e7225 */ /* 0x080fe200078e0008 */
[----:B------:R-:W-:Y:S03]  /*2b30*/  BSSY B1, `(.L_x_48) ;  /* 0x0000021000017945 */ /* 0x000fe60003800000 */
[----:B------:R-:W-:Y:S01]  /*2b40*/  FMUL R21, R60, R91 ;  /* 0x0000005b3c157220 */ /* 0x000fe20000400000 */
[----:B------:R-:W-:-:S03]  /*2b50*/  IMAD R60, R109, R106, RZ ;  /* 0x0000006a6d3c7224 */ /* 0x000fc600078e02ff */
[----:B------:R-:W-:Y:S01]  /*2b60*/  FFMA R21, R64, R90, R21 ;  /* 0x0000005a40157223 */ /* 0x000fe20000000015 */
[C---:B------:R-:W-:Y:S02]  /*2b70*/  IMAD R121, R123.reuse, R107, R60 ;  /* 0x0000006b7b797224 */ /* 0x040fe400078e023c */
[----:B------:R-:W-:Y:S02]  /*2b80*/  IMAD.WIDE.U32 R60, R123, R106, R102 ;  /* 0x0000006a7b3c7225 */ /* 0x000fe400078e0066 */
[----:B------:R-:W-:Y:S02]  /*2b90*/  F2FP.BF16.F32.PACK_AB R21, RZ, R21 ;  /* 0x00000015ff15723e */ /* 0x000fe400000010ff */
[----:B------:R-:W-:Y:S02]  /*2ba0*/  IMAD.IADD R63, R121, 0x1, R63 ;  /* 0x00000001793f7824 */ /* 0x000fe400078e023f */
[----:B------:R-:W-:Y:S01]  /*2bb0*/  PRMT R107, R21, 0x7610, R107 ;  /* 0x00007610156b7816 */ /* 0x000fe2000000006b */
[----:B------:R-:W-:-:S02]  /*2bc0*/  IMAD.IADD R21, R61, 0x1, R121 ;  /* 0x000000013d157824 */ /* 0x000fc400078e0279 */
[----:B------:R-:W-:Y:S02]  /*2bd0*/  IMAD.WIDE.U32 R108, R23, R14, R62 ;  /* 0x0000000e176c7225 */ /* 0x000fe400078e003e */
[----:B------:R0:W-:Y:S01]  /*2be0*/  @P0 STG.E.U16 desc[UR38][R104.64+0x20], R107 ;  /* 0x0000206b68000986 */ /* 0x0001e2000c101526 */
[----:B------:R-:W-:-:S04]  /*2bf0*/  LEA R62, P0, R60, R12, 0x1 ;  /* 0x0000000c3c3e7211 */ /* 0x000fc800078008ff */
[----:B------:R-:W-:Y:S01]  /*2c00*/  LEA.HI.X R63, R60, R13, R21, 0x1, P0 ;  /* 0x0000000d3c3f7211 */ /* 0x000fe200000f0c15 */
[----:B------:R-:W-:Y:S01]  /*2c10*/  IMAD.IADD R21, R115, 0x1, R109 ;  /* 0x0000000173157824 */ /* 0x000fe200078e026d */
[----:B------:R-:W-:-:S04]  /*2c20*/  LEA R60, P0, R108, R12, 0x1 ;  /* 0x0000000c6c3c7211 */ /* 0x000fc800078008ff */
[----:B------:R-:W-:Y:S01]  /*2c30*/  LEA.HI.X R61, R108, R13, R21, 0x1, P0 ;  /* 0x0000000d6c3d7211 */ /* 0x000fe200000f0c15 */
[----:B0-----:R-:W-:-:S04]  /*2c40*/  IMAD.WIDE.U32 R106, R123, R106, R112 ;  /* 0x0000006a7b6a7225 */ /* 0x001fc800078e0070 */
[----:B------:R-:W-:Y:S01]  /*2c50*/  IMAD.IADD R121, R121, 0x1, R107 ;  /* 0x0000000179797824 */ /* 0x000fe200078e026b */
[----:B------:R-:W-:-:S05]  /*2c60*/  IADD3 R64, P0, R20, R106, RZ ;  /* 0x0000006a14407210 */ /* 0x000fca0007f1e0ff */
[----:B------:R-:W-:Y:S01]  /*2c70*/  IMAD.X R102, R121, 0x1, R103, P0 ;  /* 0x0000000179667824 */ /* 0x000fe200000e0667 */
[----:B------:R-:W-:-:S05]  /*2c80*/  IADD3 R20, P0, R8, R106, RZ ;  /* 0x0000006a08147210 */ /* 0x000fca0007f1e0ff */
[----:B------:R-:W-:Y:S01]  /*2c90*/  IMAD.X R21, R9, 0x1, R121, P0 ;  /* 0x0000000109157824 */ /* 0x000fe200000e0679 */
[----:B------:R-:W-:Y:S01]  /*2ca0*/  LEA R8, P0, R64, R12, 0x1 ;  /* 0x0000000c40087211 */ /* 0x000fe200078008ff */
[----:B------:R-:W-:-:S03]  /*2cb0*/  IMAD.WIDE.U32 R20, R23, R14, R20 ;  /* 0x0000000e17147225 */ /* 0x000fc600078e0014 */
[----:B------:R-:W-:Y:S02]  /*2cc0*/  LEA.HI.X R9, R64, R13, R102, 0x1, P0 ;  /* 0x0000000d40097211 */ /* 0x000fe400000f0c66 */
[----:B------:R-:W-:Y:S01]  /*2cd0*/  P2R R23, PR, RZ, 0x2 ;  /* 0x00000002ff177803 */ /* 0x000fe20000000000 */
[----:B------:R-:W-:Y:S01]  /*2ce0*/  IMAD.IADD R115, R115, 0x1, R21 ;  /* 0x0000000173737824 */ /* 0x000fe200078e0215 */
[----:B------:R-:W-:-:S04]  /*2cf0*/  LEA R12, P0, R20, R12, 0x1 ;  /* 0x0000000c140c7211 */ /* 0x000fc800078008ff */
[----:B------:R-:W-:Y:S02]  /*2d00*/  LEA.HI.X R13, R20, R13, R115, 0x1, P0 ;  /* 0x0000000d140d7211 */ /* 0x000fe400000f0c73 */
[----:B------:R-:W-:-:S13]  /*2d10*/  ISETP.GT.AND P0, PT, R3, RZ, P1 ;  /* 0x000000ff0300720c */ /* 0x000fda0000f04270 */
[----:B------:R-:W-:Y:S05]  /*2d20*/  @!P0 BRA `(.L_x_49) ;  /* 0x0000000000048947 */ /* 0x000fea0003800000 */
[----:B------:R0:W5:Y:S02]  /*2d30*/  LDG.E.LTC128B.U16 R116, desc[UR38][R6.64+0x22] ;  /* 0x0000222606747981 */ /* 0x000164000c1e1520 */
.L_x_49:
[----:B------:R-:W-:Y:S05]  /*2d40*/  BSYNC B1 ;  /* 0x0000000000017941 */ /* 0x000fea0003800000 */
.L_x_48:
[----:B-----5:R-:W-:Y:S01]  /*2d50*/  IMAD.U32 R14, R116, 0x10000, RZ ;  /* 0x00010000740e7824 */ /* 0x020fe200078e00ff */
[----:B------:R-:W-:Y:S01]  /*2d60*/  BSSY B1, `(.L_x_50) ;  /* 0x000000a000017945 */ /* 0x000fe20003800000 */
[----:B------:R-:W-:Y:S02]  /*2d70*/  @P0 IMAD.MOV.U32 R20, RZ, RZ, R104 ;  /* 0x000000ffff140224 */ /* 0x000fe400078e0068 */
[----:B------:R-:W-:Y:S01]  /*2d80*/  FMUL R14, R14, R91 ;  /* 0x0000005b0e0e7220 */ /* 0x000fe20000400000 */
[----:B------:R-:W-:-:S03]  /*2d90*/  @P0 IMAD.MOV.U32 R21, RZ, RZ, R105 ;  /* 0x000000ffff150224 */ /* 0x000fc600078e0069 */
[----:B------:R-:W-:-:S05]  /*2da0*/  FFMA R14, R65, R90, R14 ;  /* 0x0000005a410e7223 */ /* 0x000fca000000000e */
[----:B------:R-:W-:-:S05]  /*2db0*/  F2FP.BF16.F32.PACK_AB R14, RZ, R14 ;  /* 0x0000000eff0e723e */ /* 0x000fca00000010ff */
[----:B------:R0:W-:Y:S01]  /*2dc0*/  @P0 STG.E.U16 desc[UR38][R20.64+0x22], R14 ;  /* 0x0000220e14000986 */ /* 0x0001e2000c101526 */
[----:B------:R-:W-:-:S13]  /*2dd0*/  ISETP.GT.AND P0, PT, R3, 0x8, P2 ;  /* 0x000000080300780c */ /* 0x000fda0001704270 */
[----:B0-----:R-:W-:Y:S05]  /*2de0*/  @!P0 BRA `(.L_x_51) ;  /* 0x0000000000048947 */ /* 0x001fea0003800000 */
[----:B------:R0:W5:Y:S02]  /*2df0*/  LDG.E.LTC128B.U16 R116, desc[UR38][R56.64+0x20] ;  /* 0x0000202638747981 */ /* 0x000164000c1e1520 */
.L_x_51:
[----:B------:R-:W-:Y:S05]  /*2e00*/  BSYNC B1 ;  /* 0x0000000000017941 */ /* 0x000fea0003800000 */
.L_x_50:
[----:B-----5:R-:W-:Y:S01]  /*2e10*/  IMAD.U32 R14, R116, 0x10000, RZ ;  /* 0x00010000740e7824 */ /* 0x020fe200078e00ff */
[----:B------:R-:W-:Y:S03]  /*2e20*/  BSSY B1, `(.L_x_52) ;  /* 0x0000008000017945 */ /* 0x000fe60003800000 */
[----:B------:R-:W-:-:S04]  /*2e30*/  FMUL R21, R14, R91 ;  /* 0x0000005b0e157220 */ /* 0x000fc80000400000 */
[----:B------:R-:W-:-:S05]  /*2e40*/  FFMA R21, R66, R90, R21 ;  /* 0x0000005a42157223 */ /* 0x000fca0000000015 */
[----:B------:R-:W-:-:S05]  /*2e50*/  F2FP.BF16.F32.PACK_AB R21, RZ, R21 ;  /* 0x00000015ff15723e */ /* 0x000fca00000010ff */
[----:B------:R0:W-:Y:S01]  /*2e60*/  @P0 STG.E.U16 desc[UR38][R58.64+0x20], R21 ;  /* 0x000020153a000986 */ /* 0x0001e2000c101526 */
[----:B------:R-:W-:-:S13]  /*2e70*/  ISETP.GT.AND P0, PT, R3, 0x8, P1 ;  /* 0x000000080300780c */ /* 0x000fda0000f04270 */
[----:B0-----:R-:W-:Y:S05]  /*2e80*/  @!P0 BRA `(.L_x_53) ;  /* 0x0000000000048947 */ /* 0x001fea0003800000 */
[----:B------:R0:W5:Y:S02]  /*2e90*/  LDG.E.LTC128B.U16 R116, desc[UR38][R56.64+0x22] ;  /* 0x0000222638747981 */ /* 0x000164000c1e1520 */
.L_x_53:
[----:B------:R-:W-:Y:S05]  /*2ea0*/  BSYNC B1 ;  /* 0x0000000000017941 */ /* 0x000fea0003800000 */
.L_x_52:
[----:B-----5:R-:W-:Y:S01]  /*2eb0*/  IMAD.U32 R14, R116, 0x10000, RZ ;  /* 0x00010000740e7824 */ /* 0x020fe200078e00ff */
[----:B------:R-:W-:Y:S01]  /*2ec0*/  ISETP.GT.AND P2, PT, R4, 0x18, PT ;  /* 0x000000180400780c */ /* 0x000fe20003f44270 */
[----:B------:R-:W-:Y:S02]  /*2ed0*/  BSSY B1, `(.L_x_54) ;  /* 0x0000009000017945 */ /* 0x000fe40003800000 */
[----:B------:R-:W-:Y:S01]  /*2ee0*/  FMUL R14, R14, R91 ;  /* 0x0000005b0e0e7220 */ /* 0x000fe20000400000 */
[----:B------:R-:W-:-:S03]  /*2ef0*/  P2R R102, PR, RZ, 0x4 ;  /* 0x00000004ff667803 */ /* 0x000fc60000000000 */
[----:B------:R-:W-:-:S05]  /*2f00*/  FFMA R14, R67, R90, R14 ;  /* 0x0000005a430e7223 */ /* 0x000fca000000000e */
[----:B------:R-:W-:-:S05]  /*2f10*/  F2FP.BF16.F32.PACK_AB R14, RZ, R14 ;  /* 0x0000000eff0e723e */ /* 0x000fca00000010ff */
[----:B------:R0:W-:Y:S01]  /*2f20*/  @P0 STG.E.U16 desc[UR38][R58.64+0x22], R14 ;  /* 0x0000220e3a000986 */ /* 0x0001e2000c101526 */
[----:B------:R-:W-:-:S13]  /*2f30*/  ISETP.GT.AND P0, PT, R3, RZ, P2 ;  /* 0x000000ff0300720c */ /* 0x000fda0001704270 */
[----:B0-----:R-:W-:Y:S05]  /*2f40*/  @!P0 BRA `(.L_x_55) ;  /* 0x0000000000048947 */ /* 0x001fea0003800000 */
[----:B------:R0:W5:Y:S02]  /*2f50*/  LDG.E.LTC128B.U16 R116, desc[UR38][R6.64+0x30] ;  /* 0x0000302606747981 */ /* 0x000164000c1e1520 */
.L_x_55:
[----:B------:R-:W-:Y:S05]  /*2f60*/  BSYNC B1 ;  /* 0x0000000000017941 */ /* 0x000fea0003800000 */
.L_x_54:
[----:B-----5:R-:W-:Y:S01]  /*2f70*/  IMAD.U32 R14, R116, 0x10000, RZ ;  /* 0x00010000740e7824 */ /* 0x020fe200078e00ff */
[----:B------:R-:W-:Y:S01]  /*2f80*/  ISETP.GT.AND P1, PT, R4, 0x19, PT ;  /* 0x000000190400780c */ /* 0x000fe20003f24270 */
[----:B------:R-:W-:Y:S01]  /*2f90*/  @P0 IMAD.MOV.U32 R20, RZ, RZ, R104 ;  /* 0x000000ffff140224 */ /* 0x000fe200078e0068 */
[----:B------:R-:W-:Y:S01]  /*2fa0*/  BSSY B1, `(.L_x_56) ;  /* 0x000000b000017945 */ /* 0x000fe20003800000 */
[----:B------:R-:W-:-:S04]  /*2fb0*/  FMUL R21, R14, R91 ;  /* 0x0000005b0e157220 */ /* 0x000fc80000400000 */
[----:B------:R-:W-:Y:S01]  /*2fc0*/  FFMA R21, R68, R90, R21 ;  /* 0x0000005a44157223 */ /* 0x000fe20000000015 */
[----:B------:R-:W-:-:S04]  /*2fd0*/  P2R R68, PR, RZ, 0x2 ;  /* 0x00000002ff447803 */ /* 0x000fc80000000000 */
[----:B------:R-:W-:-:S04]  /*2fe0*/  F2FP.BF16.F32.PACK_AB R21, RZ, R21 ;  /* 0x00000015ff15723e */ /* 0x000fc800000010ff */
[----:B------:R-:W-:Y:S01]  /*2ff0*/  PRMT R14, R21, 0x7610, R14 ;  /* 0x00007610150e7816 */ /* 0x000fe2000000000e */
[----:B------:R-:W-:-:S05]  /*3000*/  @P0 IMAD.MOV.U32 R21, RZ, RZ, R105 ;  /* 0x000000ffff150224 */ /* 0x000fca00078e0069 */
[----:B------:R0:W-:Y:S01]  /*3010*/  @P0 STG.E.U16 desc[UR38][R20.64+0x30], R14 ;  /* 0x0000300e14000986 */ /* 0x0001e2000c101526 */
[----:B------:R-:W-:-:S13]  /*3020*/  ISETP.GT.AND P0, PT, R3, RZ, P1 ;  /* 0x000000ff0300720c */ /* 0x000fda0000f04270 */
[----:B0-----:R-:W-:Y:S05]  /*3030*/  @!P0 BRA `(.L_x_57) ;  /* 0x0000000000048947 */ /* 0x001fea0003800000 */
[----:B------:R0:W5:Y:S02]  /*3040*/  LDG.E.LTC128B.U16 R116, desc[UR38][R6.64+0x32] ;  /* 0x0000322606747981 */ /* 0x000164000c1e1520 */
.L_x_57:
[----:B------:R-:W-:Y:S05]  /*3050*/  BSYNC B1 ;  /* 0x0000000000017941 */ /* 0x000fea0003800000 */
.L_x_56:
        /* <DEDUP_REMOVED lines=11> */
.L_x_59:
[----:B------:R-:W-:Y:S05]  /*3110*/  BSYNC B1 ;  /* 0x0000000000017941 */ /* 0x000fea0003800000 */
.L_x_58:
        /* <DEDUP_REMOVED lines=9> */
.L_x_61:
[----:B------:R-:W-:Y:S05]  /*31b0*/  BSYNC B1 ;  /* 0x0000000000017941 */ /* 0x000fea0003800000 */
.L_x_60:
        /* <DEDUP_REMOVED lines=11> */
.L_x_63:
[----:B------:R-:W-:Y:S05]  /*3270*/  BSYNC B1 ;  /* 0x0000000000017941 */ /* 0x000fea0003800000 */
.L_x_62:
[----:B-----5:R-:W-:Y:S01]  /*3280*/  IMAD.U32 R14, R116, 0x10000, RZ ;  /* 0x00010000740e7824 */ /* 0x020fe200078e00ff */
[----:B------:R-:W-:Y:S01]  /*3290*/  ISETP.GT.AND P1, PT, R4, 0x21, PT ;  /* 0x000000210400780c */ /* 0x000fe20003f24270 */
[----:B------:R-:W-:Y:S01]  /*32a0*/  @P0 IMAD.MOV.U32 R20, RZ, RZ, R104 ;  /* 0x000000ffff140224 */ /* 0x000fe200078e0068 */
[----:B------:R-:W-:Y:S01]  /*32b0*/  BSSY B1, `(.L_x_64) ;  /* 0x000000b000017945 */ /* 0x000fe20003800000 */
[----:B------:R-:W-:Y:S01]  /*32c0*/  FMUL R21, R14, R91 ;  /* 0x0000005b0e157220 */ /* 0x000fe20000400000 */
[----:B------:R-:W-:-:S03]  /*32d0*/  P2R R70, PR, RZ, 0x2 ;  /* 0x00000002ff467803 */ /* 0x000fc60000000000 */
[----:B------:R-:W-:-:S05]  /*32e0*/  FFMA R21, R72, R90, R21 ;  /* 0x0000005a48157223 */ /* 0x000fca0000000015 */
[----:B------:R-:W-:-:S04]  /*32f0*/  F2FP.BF16.F32.PACK_AB R21, RZ, R21 ;  /* 0x00000015ff15723e */ /* 0x000fc800000010ff */
[----:B------:R-:W-:Y:S01]  /*3300*/  PRMT R14, R21, 0x7610, R14 ;  /* 0x00007610150e7816 */ /* 0x000fe2000000000e */
[----:B------:R-:W-:-:S05]  /*3310*/  @P0 IMAD.MOV.U32 R21, RZ, RZ, R105 ;  /* 0x000000ffff150224 */ /* 0x000fca00078e0069 */
[----:B------:R0:W-:Y:S01]  /*3320*/  @P0 STG.E.U16 desc[UR38][R20.64+0x40], R14 ;  /* 0x0000400e14000986 */ /* 0x0001e2000c101526 */
[----:B------:R-:W-:-:S13]  /*3330*/  ISETP.GT.AND P0, PT, R3, RZ, P1 ;  /* 0x000000ff0300720c */ /* 0x000fda0000f04270 */
[----:B0-----:R-:W-:Y:S05]  /*3340*/  @!P0 BRA `(.L_x_65) ;  /* 0x0000000000048947 */ /* 0x001fea0003800000 */
[----:B------:R0:W5:Y:S02]  /*3350*/  LDG.E.LTC128B.U16 R116, desc[UR38][R6.64+0x42] ;  /* 0x0000422606747981 */ /* 0x000164000c1e1520 */
.L_x_65:
[----:B------:R-:W-:Y:S05]  /*3360*/  BSYNC B1 ;  /* 0x0000000000017941 */ /* 0x000fea0003800000 */
.L_x_64:
        /* <DEDUP_REMOVED lines=11> */
.L_x_67:
[----:B------:R-:W-:Y:S05]  /*3420*/  BSYNC B1 ;  /* 0x0000000000017941 */ /* 0x000fea0003800000 */
.L_x_66:
        /* <DEDUP_REMOVED lines=9> */
.L_x_69:
[----:B------:R-:W-:Y:S05]  /*34c0*/  BSYNC B1 ;  /* 0x0000000000017941 */ /* 0x000fea0003800000 */
.L_x_68:
        /* <DEDUP_REMOVED lines=11> */
.L_x_71:
[----:B------:R-:W-:Y:S05]  /*3580*/  BSYNC B1 ;  /* 0x0000000000017941 */ /* 0x000fea0003800000 */
.L_x_70:
[----:B-----5:R-:W-:Y:S01]  /*3590*/  IMAD.U32 R14, R116, 0x10000, RZ ;  /* 0x00010000740e7824 */ /* 0x020fe200078e00ff */
[----:B------:R-:W-:Y:S01]  /*35a0*/  ISETP.GT.AND P5, PT, R4, 0x29, PT ;  /* 0x000000290400780c */ /* 0x000fe20003fa4270 */
[----:B------:R-:W-:Y:S01]  /*35b0*/  @P0 IMAD.MOV.U32 R20, RZ, RZ, R104 ;  /* 0x000000ffff140224 */ /* 0x000fe200078e0068 */
[----:B------:R-:W-:Y:S01]  /*35c0*/  BSSY B1, `(.L_x_72) ;  /* 0x000000b000017945 */ /* 0x000fe20003800000 */
[----:B------:R-:W-:-:S04]  /*35d0*/  FMUL R21, R14, R91 ;  /* 0x0000005b0e157220 */ /* 0x000fc80000400000 */
[----:B------:R-:W-:-:S05]  /*35e0*/  FFMA R21, R76, R90, R21 ;  /* 0x0000005a4c157223 */ /* 0x000fca0000000015 */
[----:B------:R-:W-:-:S04]  /*35f0*/  F2FP.BF16.F32.PACK_AB R21, RZ, R21 ;  /* 0x00000015ff15723e */ /* 0x000fc800000010ff */
[----:B------:R-:W-:Y:S01]  /*3600*/  PRMT R14, R21, 0x7610, R14 ;  /* 0x00007610150e7816 */ /* 0x000fe2000000000e */
[----:B------:R-:W-:-:S05]  /*3610*/  @P0 IMAD.MOV.U32 R21, RZ, RZ, R105 ;  /* 0x000000ffff150224 */ /* 0x000fca00078e0069 */
[----:B------:R1:W-:Y:S01]  /*3620*/  @P0 STG.E.U16 desc[UR38][R20.64+0x50], R14 ;  /* 0x0000500e14000986 */ /* 0x0003e2000c101526 */
[----:B------:R-:W-:Y:S02]  /*3630*/  ISETP.GT.AND P0, PT, R3, RZ, P5 ;  /* 0x000000ff0300720c */ /* 0x000fe40002f04270 */
[----:B-1----:R-:W-:-:S11]  /*3640*/  P2R R14, PR, RZ, 0x20 ;  /* 0x00000020ff0e7803 */ /* 0x002fd60000000000 */
[----:B------:R-:W-:Y:S05]  /*3650*/  @!P0 BRA `(.L_x_73) ;  /* 0x0000000000048947 */ /* 0x000fea0003800000 */
[----:B------:R1:W5:Y:S02]  /*3660*/  LDG.E.LTC128B.U16 R116, desc[UR38][R6.64+0x52] ;  /* 0x0000522606747981 */ /* 0x000364000c1e1520 */
.L_x_73:
[----:B------:R-:W-:Y:S05]  /*3670*/  BSYNC B1 ;  /* 0x0000000000017941 */ /* 0x000fea0003800000 */
.L_x_72:
        /* <DEDUP_REMOVED lines=11> */
.L_x_75:
[----:B------:R-:W-:Y:S05]  /*3730*/  BSYNC B1 ;  /* 0x0000000000017941 */ /* 0x000fea0003800000 */
.L_x_74:
        /* <DEDUP_REMOVED lines=9> */
.L_x_77:
[----:B------:R-:W-:Y:S05]  /*37d0*/  BSYNC B1 ;  /* 0x0000000000017941 */ /* 0x000fea0003800000 */
.L_x_76:
[----:B-----5:R-:W-:Y:S01]  /*37e0*/  IMAD.U32 R14, R116, 0x10000, RZ ;  /* 0x00010000740e7824 */ /* 0x020fe200078e00ff */
[----:B------:R-:W-:Y:S01]  /*37f0*/  ISETP.GT.AND P3, PT, R4, 0x30, PT ;  /* 0x000000300400780c */ /* 0x000fe20003f64270 */
[----:B------:R-:W-:Y:S02]  /*3800*/  BSSY B1, `(.L_x_78) ;  /* 0x0000008000017945 */ /* 0x000fe40003800000 */
[----:B------:R-:W-:-:S04]  /*3810*/  FMUL R14, R14, R91 ;  /* 0x0000005b0e0e7220 */ /* 0x000fc80000400000 */
[----:B------:R-:W-:-:S05]  /*3820*/  FFMA R14, R79, R90, R14 ;  /* 0x0000005a4f0e7223 */ /* 0x000fca000000000e */
[----:B------:R-:W-:-:S05]  /*3830*/  F2FP.BF16.F32.PACK_AB R14, RZ, R14 ;  /* 0x0000000eff0e723e */ /* 0x000fca00000010ff */
[----:B------:R0:W-:Y:S01]  /*3840*/  @P0 STG.E.U16 desc[UR38][R58.64+0x52], R14 ;  /* 0x0000520e3a000986 */ /* 0x0001e2000c101526 */
[----:B------:R-:W-:-:S13]  /*3850*/  ISETP.GT.AND P0, PT, R3, RZ, P3 ;  /* 0x000000ff0300720c */ /* 0x000fda0001f04270 */
[----:B0-----:R-:W-:Y:S05]  /*3860*/  @!P0 BRA `(.L_x_79) ;  /* 0x0000000000048947 */ /* 0x001fea0003800000 */
[----:B------:R0:W5:Y:S02]  /*3870*/  LDG.E.LTC128B.U16 R116, desc[UR38][R6.64+0x60] ;  /* 0x0000602606747981 */ /* 0x000164000c1e1520 */
.L_x_79:
[----:B------:R-:W-:Y:S05]  /*3880*/  BSYNC B1 ;  /* 0x0000000000017941 */ /* 0x000fea0003800000 */
.L_x_78:
        /* <DEDUP_REMOVED lines=13> */
.L_x_81:
[----:B------:R-:W-:Y:S05]  /*3960*/  BSYNC B1 ;  /* 0x0000000000017941 */ /* 0x000fea0003800000 */
.L_x_80:
        /* <DEDUP_REMOVED lines=11> */
.L_x_83:
[----:B------:R-:W-:Y:S05]  /*3a20*/  BSYNC B1 ;  /* 0x0000000000017941 */ /* 0x000fea0003800000 */
.L_x_82:
        /* <DEDUP_REMOVED lines=9> */
.L_x_85:
[----:B------:R-:W-:Y:S05]  /*3ac0*/  BSYNC B1 ;  /* 0x0000000000017941 */ /* 0x000fea0003800000 */
.L_x_84:
        /* <DEDUP_REMOVED lines=10> */
.L_x_87:
[----:B------:R-:W-:Y:S05]  /*3b70*/  BSYNC B1 ;  /* 0x0000000000017941 */ /* 0x000fea0003800000 */
.L_x_86:
        /* <DEDUP_REMOVED lines=8> */
[----:B------:R-:W-:-:S05]  /*3c00*/  IADD3 R20, P0, R15, R110, RZ ;  /* 0x0000006e0f147210 */ /* 0x000fca0007f1e0ff */
[----:B-1----:R-:W-:Y:S01]  /*3c10*/  IMAD.X R21, R5, 0x1, R111, P0 ;  /* 0x0000000105157824 */ /* 0x002fe200000e066f */
[----:B------:R-:W-:-:S05]  /*3c20*/  IADD3 R64, P0, R15, R110, RZ ;  /* 0x0000006e0f407210 */ /* 0x000fca0007f1e0ff */
[----:B------:R-:W-:Y:S01]  /*3c30*/  IMAD.X R65, R5, 0x1, R111, P0 ;  /* 0x0000000105417824 */ /* 0x000fe200000e066f */
[----:B------:R-:W-:-:S05]  /*3c40*/  IADD3 R14, P0, R15, R104, RZ ;  /* 0x000000680f0e7210 */ /* 0x000fca0007f1e0ff */
[----:B------:R-:W-:Y:S01]  /*3c50*/  IMAD.X R15, R5, 0x1, R105, P0 ;  /* 0x00000001050f7824 */ /* 0x000fe200000e0669 */
[----:B------:R-:W-:-:S04]  /*3c60*/  ISETP.GT.AND P0, PT, R4, 0x39, PT ;  /* 0x000000390400780c */ /* 0x000fc80003f04270 */
[----:B------:R-:W-:-:S13]  /*3c70*/  ISETP.GT.AND P4, PT, R3, RZ, P0 ;  /* 0x000000ff0300720c */ /* 0x000fda0000784270 */
[----:B------:R-:W-:Y:S05]  /*3c80*/  @!P4 BRA `(.L_x_89) ;  /* 0x000000000004c947 */ /* 0x000fea0003800000 */
[----:B------:R1:W5:Y:S02]  /*3c90*/  LDG.E.LTC128B.U16 R116, desc[UR38][R6.64+0x72] ;  /* 0x0000722606747981 */ /* 0x000364000c1e1520 */
.L_x_89:
[----:B------:R-:W-:Y:S05]  /*3ca0*/  BSYNC B1 ;  /* 0x0000000000017941 */ /* 0x000fea0003800000 */
.L_x_88:
        /* <DEDUP_REMOVED lines=9> */
.L_x_91:
[----:B------:R-:W-:Y:S05]  /*3d40*/  BSYNC B1 ;  /* 0x0000000000017941 */ /* 0x000fea0003800000 */
.L_x_90:
        /* <DEDUP_REMOVED lines=9> */
.L_x_93:
[----:B------:R-:W-:Y:S05]  /*3de0*/  BSYNC B1 ;  /* 0x0000000000017941 */ /* 0x000fea0003800000 */
.L_x_92:
[----:B-----5:R-:W-:-:S04]  /*3df0*/  IMAD.U32 R4, R116, 0x10000, RZ ;  /* 0x0001000074047824 */ /* 0x020fc800078e00ff */
[----:B------:R-:W-:-:S04]  /*3e00*/  FMUL R4, R4, R91 ;  /* 0x0000005b04047220 */ /* 0x000fc80000400000 */
[----:B------:R-:W-:-:S05]  /*3e10*/  FFMA R4, R87, R90, R4 ;  /* 0x0000005a57047223 */ /* 0x000fca0000000004 */
[----:B------:R-:W-:-:S04]  /*3e20*/  F2FP.BF16.F32.PACK_AB R4, RZ, R4 ;  /* 0x00000004ff04723e */ /* 0x000fc800000010ff */
[----:B-1-34-:R-:W-:-:S05]  /*3e30*/  PRMT R6, R4, 0x7610, R6 ;  /* 0x0000761004067816 */ /* 0x01afca0000000006 */
[----:B------:R1:W-:Y:S01]  /*3e40*/  @P4 STG.E.U16 desc[UR38][R58.64+0x72], R6 ;  /* 0x000072063a004986 */ /* 0x0003e2000c101526 */
[----:B------:R-:W-:-:S13]  /*3e50*/  ISETP.GT.AND P4, PT, R3, 0x80, P6 ;  /* 0x000000800300780c */ /* 0x000fda0003784270 */
[----:B------:R-:W3:Y:S01]  /*3e60*/  @P4 LDG.E.LTC128B.U16 R116, desc[UR38][R62.64] ;  /* 0x000000263e744981 */ /* 0x000ee2000c1e1520 */
[----:B------:R-:W-:Y:S01]  /*3e70*/  BSSY B1, `(.L_x_94) ;  /* 0x000000a000017945 */ /* 0x000fe20003800000 */
[----:B---3--:R-:W-:-:S04]  /*3e80*/  IMAD.U32 R4, R116, 0x10000, RZ ;  /* 0x0001000074047824 */ /* 0x008fc800078e00ff */
[----:B------:R-:W-:-:S04]  /*3e90*/  FMUL R5, R4, R91 ;  /* 0x0000005b04057220 */ /* 0x000fc80000400000 */
[----:B------:R-:W-:-:S05]  /*3ea0*/  FFMA R5, R24, R90, R5 ;  /* 0x0000005a18057223 */ /* 0x000fca0000000005 */
[----:B------:R-:W-:-:S05]  /*3eb0*/  F2FP.BF16.F32.PACK_AB R5, RZ, R5 ;  /* 0x00000005ff05723e */ /* 0x000fca00000010ff */
[----:B------:R1:W-:Y:S01]  /*3ec0*/  @P4 STG.E.U16 desc[UR38][R14.64], R5 ;  /* 0x000000050e004986 */ /* 0x0003e2000c101526 */
[----:B------:R-:W-:-:S04]  /*3ed0*/  ISETP.NE.AND P4, PT, R118, RZ, PT ;  /* 0x000000ff7600720c */ /* 0x000fc80003f85270 */
[----:B------:R-:W-:-:S13]  /*3ee0*/  ISETP.GT.AND P4, PT, R3, 0x80, P4 ;  /* 0x000000800300780c */ /* 0x000fda0002784270 */
[----:B-1----:R-:W-:Y:S05]  /*3ef0*/  @!P4 BRA `(.L_x_95) ;  /* 0x000000000004c947 */ /* 0x002fea0003800000 */
[----:B------:R1:W5:Y:S02]  /*3f00*/  LDG.E.LTC128B.U16 R116, desc[UR38][R60.64+0x2] ;  /* 0x000002263c747981 */ /* 0x000364000c1e1520 */
.L_x_95:
[----:B------:R-:W-:Y:S05]  /*3f10*/  BSYNC B1 ;  /* 0x0000000000017941 */ /* 0x000fea0003800000 */
.L_x_94:
[----:B-----5:R-:W-:Y:S01]  /*3f20*/  IMAD.U32 R4, R116, 0x10000, RZ ;  /* 0x0001000074047824 */ /* 0x020fe200078e00ff */
[----:B------:R-:W-:Y:S01]  /*3f30*/  ISETP.GT.AND P6, PT, R3, 0x88, P6 ;  /* 0x000000880300780c */ /* 0x000fe200037c4270 */
        /* <DEDUP_REMOVED lines=8> */
[----:B------:R-:W-:Y:S05]  /*3fc0*/  @!P6 BRA `(.L_x_97) ;  /* 0x000000000004e947 */ /* 0x000fea0003800000 */
[----:B------:R4:W5:Y:S02]  /*3fd0*/  LDG.E.LTC128B.U16 R116, desc[UR38][R8.64] ;  /* 0x0000002608747981 */ /* 0x000964000c1e1520 */
.L_x_97:
[----:B------:R-:W-:Y:S05]  /*3fe0*/  BSYNC B1 ;  /* 0x0000000000017941 */ /* 0x000fea0003800000 */
.L_x_96:
[----:B---3-5:R-:W-:Y:S01]  /*3ff0*/  IMAD.U32 R4, R116, 0x10000, RZ ;  /* 0x0001000074047824 */ /* 0x028fe200078e00ff */
[----:B------:R-:W-:Y:S01]  /*4000*/  ISETP.NE.AND P4, PT, R118, RZ, PT ;  /* 0x000000ff7600720c */ /* 0x000fe20003f85270 */
[----:B------:R-:W-:Y:S02]  /*4010*/  BSSY B1, `(.L_x_98) ;  /* 0x0000008000017945 */ /* 0x000fe40003800000 */
[----:B------:R-:W-:Y:S01]  /*4020*/  FMUL R5, R4, R91 ;  /* 0x0000005b04057220 */ /* 0x000fe20000400000 */
[----:B------:R-:W-:-:S03]  /*4030*/  ISETP.GT.AND P4, PT, R3, 0x88, P4 ;  /* 0x000000880300780c */ /* 0x000fc60002784270 */
[----:B------:R-:W-:-:S05]  /*4040*/  FFMA R5, R26, R90, R5 ;  /* 0x0000005a1a057223 */ /* 0x000fca0000000005 */
[----:B------:R-:W-:-:S05]  /*4050*/  F2FP.BF16.F32.PACK_AB R5, RZ, R5 ;  /* 0x00000005ff05723e */ /* 0x000fca00000010ff */
[----:B------:R3:W-:Y:S01]  /*4060*/  @P6 STG.E.U16 desc[UR38][R20.64], R5 ;  /* 0x0000000514006986 */ /* 0x0007e2000c101526 */
[----:B------:R-:W-:Y:S05]  /*4070*/  @!P4 BRA `(.L_x_99) ;  /* 0x000000000004c947 */ /* 0x000fea0003800000 */
[----:B------:R0:W5:Y:S02]  /*4080*/  LDG.E.LTC128B.U16 R116, desc[UR38][R12.64+0x2] ;  /* 0x000002260c747981 */ /* 0x000164000c1e1520 */
.L_x_99:
[----:B------:R-:W-:Y:S05]  /*4090*/  BSYNC B1 ;  /* 0x0000000000017941 */ /* 0x000fea0003800000 */
.L_x_98:
[----:B-----5:R-:W-:Y:S01]  /*40a0*/  IMAD.U32 R4, R116, 0x10000, RZ ;  /* 0x0001000074047824 */ /* 0x020fe200078e00ff */
[----:B------:R-:W-:Y:S01]  /*40b0*/  ISETP.NE.AND P6, PT, R117, RZ, PT ;  /* 0x000000ff7500720c */ /* 0x000fe20003fc5270 */
[----:B------:R-:W-:Y:S02]  /*40c0*/  BSSY B1, `(.L_x_100) ;  /* 0x0000008000017945 */ /* 0x000fe40003800000 */
[----:B------:R-:W-:-:S04]  /*40d0*/  FMUL R4, R4, R91 ;  /* 0x0000005b04047220 */ /* 0x000fc80000400000 */
[----:B------:R-:W-:-:S05]  /*40e0*/  FFMA R4, R27, R90, R4 ;  /* 0x0000005a1b047223 */ /* 0x000fca0000000004 */
[----:B------:R-:W-:-:S05]  /*40f0*/  F2FP.BF16.F32.PACK_AB R4, RZ, R4 ;  /* 0x00000004ff04723e */ /* 0x000fca00000010ff */
[----:B------:R0:W-:Y:S01]  /*4100*/  @P4 STG.E.U16 desc[UR38][R64.64+0x2], R4 ;  /* 0x0000020440004986 */ /* 0x0001e2000c101526 */
[----:B------:R-:W-:-:S13]  /*4110*/  ISETP.GT.AND P4, PT, R3, 0x80, P6 ;  /* 0x000000800300780c */ /* 0x000fda0003784270 */
[----:B0-----:R-:W-:Y:S05]  /*4120*/  @!P4 BRA `(.L_x_101) ;  /* 0x000000000004c947 */ /* 0x001fea0003800000 */
[----:B------:R0:W5:Y:S02]  /*4130*/  LDG.E.LTC128B.U16 R116, desc[UR38][R60.64+0x10] ;  /* 0x000010263c747981 */ /* 0x000164000c1e1520 */
.L_x_101:
[----:B------:R-:W-:Y:S05]  /*4140*/  BSYNC B1 ;  /* 0x0000000000017941 */ /* 0x000fea0003800000 */
.L_x_100:
[----:B-----5:R-:W-:Y:S01]  /*4150*/  IMAD.U32 R4, R116, 0x10000, RZ ;  /* 0x0001000074047824 */ /* 0x020fe200078e00ff */
[----:B------:R-:W-:Y:S01]  /*4160*/  ISETP.NE.AND P6, PT, R119, RZ, PT ;  /* 0x000000ff7700720c */ /* 0x000fe20003fc5270 */
[----:B------:R-:W-:Y:S02]  /*4170*/  BSSY B1, `(.L_x_102) ;  /* 0x000000b000017945 */ /* 0x000fe40003800000 */
[----:B---3--:R-:W-:Y:S01]  /*4180*/  FMUL R5, R4, R91 ;  /* 0x0000005b04057220 */ /* 0x008fe20000400000 */
[----:B------:R-:W-:-:S03]  /*4190*/  @P4 IMAD.MOV.U32 R4, RZ, RZ, R14 ;  /* 0x000000ffff044224 */ /* 0x000fc600078e000e */
[----:B------:R-:W-:-:S05]  /*41a0*/  FFMA R5, R28, R90, R5 ;  /* 0x0000005a1c057223 */ /* 0x000fca0000000005 */
[----:B------:R-:W-:-:S04]  /*41b0*/  F2FP.BF16.F32.PACK_AB R5, RZ, R5 ;  /* 0x00000005ff05723e */ /* 0x000fc800000010ff */
[----:B------:R-:W-:Y:S01]  /*41c0*/  PRMT R6, R5, 0x7610, R6 ;  /* 0x0000761005067816 */ /* 0x000fe20000000006 */
[----:B------:R-:W-:-:S05]  /*41d0*/  @P4 IMAD.MOV.U32 R5, RZ, RZ, R15 ;  /* 0x000000ffff054224 */ /* 0x000fca00078e000f */
[----:B------:R3:W-:Y:S01]  /*41e0*/  @P4 STG.E.U16 desc[UR38][R4.64+0x10], R6 ;  /* 0x0000100604004986 */ /* 0x0007e2000c101526 */
[----:B------:R-:W-:-:S13]  /*41f0*/  ISETP.GT.AND P4, PT, R3, 0x80, P6 ;  /* 0x000000800300780c */ /* 0x000fda0003784270 */
[----:B---3--:R-:W-:Y:S05]  /*4200*/  @!P4 BRA `(.L_x_103) ;  /* 0x000000000004c947 */ /* 0x008fea0003800000 */
[----:B------:R3:W5:Y:S02]  /*4210*/  LDG.E.LTC128B.U16 R116, desc[UR38][R60.64+0x12] ;  /* 0x000012263c747981 */ /* 0x000764000c1e1520 */
.L_x_103:
[----:B------:R-:W-:Y:S05]  /*4220*/  BSYNC B1 ;  /* 0x0000000000017941 */ /* 0x000fea0003800000 */
.L_x_102:
[----:B-----5:R-:W-:Y:S01]  /*4230*/  IMAD.U32 R4, R116, 0x10000, RZ ;  /* 0x0001000074047824 */ /* 0x020fe200078e00ff */
[----:B------:R-:W-:Y:S01]  /*4240*/  BSSY B1, `(.L_x_104) ;  /* 0x000000c000017945 */ /* 0x000fe20003800000 */
[----:B------:R-:W-:Y:S02]  /*4250*/  @P4 IMAD.MOV.U32 R5, RZ, RZ, R15 ;  /* 0x000000ffff054224 */ /* 0x000fe400078e000f */
[----:B------:R-:W-:-:S04]  /*4260*/  FMUL R4, R4, R91 ;  /* 0x0000005b04047220 */ /* 0x000fc80000400000 */
[----:B------:R-:W-:-:S05]  /*4270*/  FFMA R4, R29, R90, R4 ;  /* 0x0000005a1d047223 */ /* 0x000fca0000000004 */
[----:B------:R-:W-:-:S04]  /*4280*/  F2FP.BF16.F32.PACK_AB R4, RZ, R4 ;  /* 0x00000004ff04723e */ /* 0x000fc800000010ff */
[----:B------:R-:W-:Y:S01]  /*4290*/  PRMT R6, R4, 0x7610, R6 ;  /* 0x0000761004067816 */ /* 0x000fe20000000006 */
[----:B------:R-:W-:-:S05]  /*42a0*/  @P4 IMAD.MOV.U32 R4, RZ, RZ, R14 ;  /* 0x000000ffff044224 */ /* 0x000fca00078e000e */
[----:B------:R0:W-:Y:S01]  /*42b0*/  @P4 STG.E.U16 desc[UR38][R4.64+0x12], R6 ;  /* 0x0000120604004986 */ /* 0x0001e2000c101526 */
[----:B------:R-:W-:-:S04]  /*42c0*/  ISETP.NE.AND P4, PT, R117, RZ, PT ;  /* 0x000000ff7500720c */ /* 0x000fc80003f85270 */
[----:B------:R-:W-:-:S13]  /*42d0*/  ISETP.GT.AND P4, PT, R3, 0x88, P4 ;  /* 0x000000880300780c */ /* 0x000fda0002784270 */
[----:B0-----:R-:W-:Y:S05]  /*42e0*/  @!P4 BRA `(.L_x_105) ;  /* 0x000000000004c947 */ /* 0x001fea0003800000 */
[----:B------:R0:W5:Y:S02]  /*42f0*/  LDG.E.LTC128B.U16 R116, desc[UR38][R12.64+0x10] ;  /* 0x000010260c747981 */ /* 0x000164000c1e1520 */
.L_x_105:
[----:B------:R-:W-:Y:S05]  /*4300*/  BSYNC B1 ;  /* 0x0000000000017941 */ /* 0x000fea0003800000 */
.L_x_104:
        /* <DEDUP_REMOVED lines=9> */
.L_x_107:
[----:B------:R-:W-:Y:S05]  /*43a0*/  BSYNC B1 ;  /* 0x0000000000017941 */ /* 0x000fea0003800000 */
.L_x_106:
[----:B-----5:R-:W-:Y:S01]  /*43b0*/  IMAD.U32 R4, R116, 0x10000, RZ ;  /* 0x0001000074047824 */ /* 0x020fe200078e00ff */
[----:B------:R-:W-:Y:S01]  /*43c0*/  ISETP.NE.AND P6, PT, R120, RZ, PT ;  /* 0x000000ff7800720c */ /* 0x000fe20003fc5270 */
        /* <DEDUP_REMOVED lines=8> */
[----:B------:R-:W-:-:S13]  /*4450*/  ISETP.GT.AND P4, PT, R3, 0x80, P6 ;  /* 0x000000800300780c */ /* 0x000fda0003784270 */
[----:B0-----:R-:W-:Y:S05]  /*4460*/  @!P4 BRA `(.L_x_109) ;  /* 0x000000000004c947 */ /* 0x001fea0003800000 */
[----:B------:R0:W5:Y:S02]  /*4470*/  LDG.E.LTC128B.U16 R116, desc[UR38][R60.64+0x20] ;  /* 0x000020263c747981 */ /* 0x000164000c1e1520 */
.L_x_109:
[----:B------:R-:W-:Y:S05]  /*4480*/  BSYNC B1 ;  /* 0x0000000000017941 */ /* 0x000fea0003800000 */
.L_x_108:
[----:B-----5:R-:W-:Y:S01]  /*4490*/  IMAD.U32 R4, R116, 0x10000, RZ ;  /* 0x0001000074047824 */ /* 0x020fe200078e00ff */
[----:B------:R-:W-:Y:S01]  /*44a0*/  ISETP.NE.AND P6, PT, R23, RZ, PT ;  /* 0x000000ff1700720c */ /* 0x000fe20003fc5270 */
[----:B------:R-:W-:Y:S02]  /*44b0*/  BSSY B1, `(.L_x_110) ;  /* 0x000000b000017945 */ /* 0x000fe40003800000 */
[----:B------:R-:W-:Y:S01]  /*44c0*/  FMUL R5, R4, R91 ;  /* 0x0000005b04057220 */ /* 0x000fe20000400000 */
[----:B------:R-:W-:-:S03]  /*44d0*/  @P4 IMAD.MOV.U32 R4, RZ, RZ, R14 ;  /* 0x000000ffff044224 */ /* 0x000fc600078e000e */
        /* <DEDUP_REMOVED lines=8> */
.L_x_111:
[----:B------:R-:W-:Y:S05]  /*4560*/  BSYNC B1 ;  /* 0x0000000000017941 */ /* 0x000fea0003800000 */
.L_x_110:
        /* <DEDUP_REMOVED lines=13> */
.L_x_113:
[----:B------:R-:W-:Y:S05]  /*4640*/  BSYNC B1 ;  /* 0x0000000000017941 */ /* 0x000fea0003800000 */
.L_x_112:
[----:B-----5:R-:W-:Y:S01]  /*4650*/  IMAD.U32 R4, R116, 0x10000, RZ ;  /* 0x0001000074047824 */ /* 0x020fe200078e00ff */
[----:B------:R-:W-:Y:S03]  /*4660*/  BSSY B1, `(.L_x_114) ;  /* 0x000000b000017945 */ /* 0x000fe60003800000 */
        /* <DEDUP_REMOVED lines=10> */
.L_x_115:
[----:B------:R-:W-:Y:S05]  /*4710*/  BSYNC B1 ;  /* 0x0000000000017941 */ /* 0x000fea0003800000 */
.L_x_114:
        /* <DEDUP_REMOVED lines=13> */
.L_x_117:
[----:B------:R-:W-:Y:S05]  /*47f0*/  BSYNC B1 ;  /* 0x0000000000017941 */ /* 0x000fea0003800000 */
.L_x_116:
        /* <DEDUP_REMOVED lines=13> */
.L_x_119:
[----:B------:R-:W-:Y:S05]  /*48d0*/  BSYNC B1 ;  /* 0x0000000000017941 */ /* 0x000fea0003800000 */
.L_x_118:
        /* <DEDUP_REMOVED lines=13> */
.L_x_121:
[----:B------:R-:W-:Y:S05]  /*49b0*/  BSYNC B1 ;  /* 0x0000000000017941 */ /* 0x000fea0003800000 */
.L_x_120:
        /* <DEDUP_REMOVED lines=12> */
.L_x_123:
[----:B------:R-:W-:Y:S05]  /*4a80*/  BSYNC B1 ;  /* 0x0000000000017941 */ /* 0x000fea0003800000 */
.L_x_122:
        /* <DEDUP_REMOVED lines=13> */
.L_x_125:
[----:B------:R-:W-:Y:S05]  /*4b60*/  BSYNC B1 ;  /* 0x0000000000017941 */ /* 0x000fea0003800000 */
.L_x_124:
        /* <DEDUP_REMOVED lines=13> */
.L_x_127:
[----:B------:R-:W-:Y:S05]  /*4c40*/  BSYNC B1 ;  /* 0x0000000000017941 */ /* 0x000fea0003800000 */
.L_x_126:
        /* <DEDUP_REMOVED lines=13> */
.L_x_129:
[----:B------:R-:W-:Y:S05]  /*4d20*/  BSYNC B1 ;  /* 0x0000000000017941 */ /* 0x000fea0003800000 */
.L_x_128:
        /* <DEDUP_REMOVED lines=12> */
.L_x_131:
[----:B------:R-:W-:Y:S05]  /*4df0*/  BSYNC B1 ;  /* 0x0000000000017941 */ /* 0x000fea0003800000 */
.L_x_130:
        /* <DEDUP_REMOVED lines=13> */
.L_x_133:
[----:B------:R-:W-:Y:S05]  /*4ed0*/  BSYNC B1 ;  /* 0x0000000000017941 */ /* 0x000fea0003800000 */
.L_x_132:
        /* <DEDUP_REMOVED lines=12> */
.L_x_135:
[----:B------:R-:W-:Y:S05]  /*4fa0*/  BSYNC B1 ;  /* 0x0000000000017941 */ /* 0x000fea0003800000 */
.L_x_134:
        /* <DEDUP_REMOVED lines=12> */
.L_x_137:
[----:B------:R-:W-:Y:S05]  /*5070*/  BSYNC B1 ;  /* 0x0000000000017941 */ /* 0x000fea0003800000 */
.L_x_136:
[----:B-----5:R-:W-:Y:S01]  /*5080*/  IMAD.U32 R4, R116, 0x10000, RZ ;  /* 0x0001000074047824 */ /* 0x020fe200078e00ff */
[----:B------:R-:W-:Y:S01]  /*5090*/  ISETP.GT.AND P5, PT, R3, 0x88, P5 ;  /* 0x000000880300780c */ /* 0x000fe20002fa4270 */
        /* <DEDUP_REMOVED lines=8> */
[----:B------:R-:W-:Y:S05]  /*5120*/  @!P5 BRA `(.L_x_139) ;  /* 0x000000000004d947 */ /* 0x000fea0003800000 */
[----:B------:R0:W5:Y:S02]  /*5130*/  LDG.E.LTC128B.U16 R116, desc[UR38][R12.64+0x52] ;  /* 0x000052260c747981 */ /* 0x000164000c1e1520 */
.L_x_139:
[----:B------:R-:W-:Y:S05]  /*5140*/  BSYNC B1 ;  /* 0x0000000000017941 */ /* 0x000fea0003800000 */
.L_x_138:
[----:B0----5:R-:W-:Y:S01]  /*5150*/  IMAD.U32 R4, R116, 0x10000, RZ ;  /* 0x0001000074047824 */ /* 0x021fe200078e00ff */
        /* <DEDUP_REMOVED lines=11> */
.L_x_141:
[----:B------:R-:W-:Y:S05]  /*5210*/  BSYNC B1 ;  /* 0x0000000000017941 */ /* 0x000fea0003800000 */
.L_x_140:
[----:B0----5:R-:W-:Y:S01]  /*5220*/  IMAD.U32 R4, R116, 0x10000, RZ ;  /* 0x0001000074047824 */ /* 0x021fe200078e00ff */
        /* <DEDUP_REMOVED lines=11> */
.L_x_143:
[----:B------:R-:W-:Y:S05]  /*52e0*/  BSYNC B1 ;  /* 0x0000000000017941 */ /* 0x000fea0003800000 */
.L_x_142:
        /* <DEDUP_REMOVED lines=12> */
.L_x_145:
[----:B------:R-:W-:Y:S05]  /*53b0*/  BSYNC B1 ;  /* 0x0000000000017941 */ /* 0x000fea0003800000 */
.L_x_144:
        /* <DEDUP_REMOVED lines=12> */
.L_x_147:
[----:B------:R-:W-:Y:S05]  /*5480*/  BSYNC B1 ;  /* 0x0000000000017941 */ /* 0x000fea0003800000 */
.L_x_146:
        /* <DEDUP_REMOVED lines=12> */
.L_x_149:
[----:B------:R-:W-:Y:S05]  /*5550*/  BSYNC B1 ;  /* 0x0000000000017941 */ /* 0x000fea0003800000 */
.L_x_148:
        /* <DEDUP_REMOVED lines=12> */
.L_x_151:
[----:B------:R-:W-:Y:S05]  /*5620*/  BSYNC B1 ;  /* 0x0000000000017941 */ /* 0x000fea0003800000 */
.L_x_150:
        /* <DEDUP_REMOVED lines=9> */
.L_x_153:
[----:B------:R-:W-:Y:S05]  /*56c0*/  BSYNC B1 ;  /* 0x0000000000017941 */ /* 0x000fea0003800000 */
.L_x_152:
        /* <DEDUP_REMOVED lines=12> */
.L_x_155:
[----:B------:R-:W-:Y:S05]  /*5790*/  BSYNC B1 ;  /* 0x0000000000017941 */ /* 0x000fea0003800000 */
.L_x_154:
[----:B------:R-:W-:Y:S05]  /*57a0*/  @!P0 BRA `(.L_x_156) ;  /* 0x0000001400848947 */ /* 0x000fea0003800000 */
[----:B-----5:R-:W-:-:S04]  /*57b0*/  IMAD.U32 R116, R116, 0x10000, RZ ;  /* 0x0001000074747824 */ /* 0x020fc800078e00ff */
[----:B------:R-:W-:-:S04]  /*57c0*/  FMUL R116, R116, R91 ;  /* 0x0000005b74747220 */ /* 0x000fc80000400000 */
[----:B------:R-:W-:-:S05]  /*57d0*/  FFMA R116, R55, R90, R116 ;  /* 0x0000005a37747223 */ /* 0x000fca0000000074 */
[----:B------:R-:W-:-:S05]  /*57e0*/  F2FP.BF16.F32.PACK_AB R116, RZ, R116 ;  /* 0x00000074ff74723e */ /* 0x000fca00000010ff */
[----:B------:R0:W-:Y:S01]  /*57f0*/  STG.E.U16 desc[UR38][R10.64+0x72], R116 ;  /* 0x000072740a007986 */ /* 0x0001e2000c101526 */
[----:B------:R-:W-:Y:S05]  /*5800*/  BRA `(.L_x_156) ;  /* 0x00000014006c7947 */ /* 0x000fea0003800000 */
.L_x_33:
[----:B------:R-:W-:Y:S01]  /*5810*/  ULDC.64 UR4, c[0x0][0x5c0] ;  /* 0x0001700000047ab9 */ /* 0x000fe20000000a00 */
[-C--:B------:R-:W-:Y:S01]  /*5820*/  FMUL R56, R56, R90.reuse ;  /* 0x0000005a38387220 */ /* 0x080fe20000400000 */
[----:B------:R-:W-:Y:S01]  /*5830*/  LEA R10, P1, R112, UR4, 0x1 ;  /* 0x00000004700a7c11 */ /* 0x000fe2000f8208ff */
[----:B------:R-:W-:Y:S01]  /*5840*/  IMAD.SHL.U32 R7, R92, 0x2, RZ ;  /* 0x000000025c077824 */ /* 0x000fe200078e00ff */
[----:B------:R-:W-:Y:S01]  /*5850*/  ISETP.GT.AND P3, PT, R4, 0x1, PT ;  /* 0x000000010400780c */ /* 0x000fe20003f64270 */
[----:B------:R-:W-:Y:S01]  /*5860*/  FMUL R57, R57, R90 ;  /* 0x0000005a39397220 */ /* 0x000fe20000400000 */
[----:B------:R-:W-:Y:S01]  /*5870*/  F2FP.BF16.F32.PACK_AB R56, RZ, R56 ;  /* 0x00000038ff38723e */ /* 0x000fe200000010ff */
[-C--:B------:R-:W-:Y:S01]  /*5880*/  FMUL R58, R58, R90.reuse ;  /* 0x0000005a3a3a7220 */ /* 0x080fe20000400000 */
[----:B------:R-:W-:Y:S01]  /*5890*/  LEA.HI.X R11, R112, UR5, R105, 0x1, P1 ;  /* 0x00000005700b7c11 */ /* 0x000fe200088f0c69 */
[-C--:B------:R-:W-:Y:S01]  /*58a0*/  FMUL R59, R59, R90.reuse ;  /* 0x0000005a3b3b7220 */ /* 0x080fe20000400000 */
[----:B------:R-:W-:Y:S01]  /*58b0*/  ISETP.GT.AND P1, PT, R3, RZ, P3 ;  /* 0x000000ff0300720c */ /* 0x000fe20001f24270 */
[----:B------:R-:W-:Y:S01]  /*58c0*/  IMAD.SHL.U32 R23, R93, 0x2, RZ ;  /* 0x000000025d177824 */ /* 0x000fe200078e00ff */
[----:B------:R-:W-:Y:S01]  /*58d0*/  ISETP.GT.AND P2, PT, R3, 0x8, P6 ;  /* 0x000000080300780c */ /* 0x000fe20003744270 */
[----:B------:R-:W-:Y:S01]  /*58e0*/  @P0 STG.E.U16 desc[UR38][R10.64], R56 ;  /* 0x000000380a000986 */ /* 0x000fe2000c101526 */
[----:B------:R-:W-:Y:S01]  /*58f0*/  SHF.L.U64.HI R5, R92, 0x1, R95 ;  /* 0x000000015c057819 */ /* 0x000fe2000001025f */
[----:B------:R-:W-:Y:S01]  /*5900*/  FMUL R60, R60, R90 ;  /* 0x0000005a3c3c7220 */ /* 0x000fe20000400000 */
[----:B------:R-:W-:Y:S01]  /*5910*/  IADD3 R8, P0, R7, R10, RZ ;  /* 0x0000000a07087210 */ /* 0x000fe20007f1e0ff */
[-C--:B------:R-:W-:Y:S01]  /*5920*/  FMUL R61, R61, R90.reuse ;  /* 0x0000005a3d3d7220 */ /* 0x080fe20000400000 */
[----:B------:R-:W-:Y:S01]  /*5930*/  F2FP.BF16.F32.PACK_AB R57, RZ, R57 ;  /* 0x00000039ff39723e */ /* 0x000fe200000010ff */
[----:B------:R-:W-:Y:S01]  /*5940*/  FMUL R63, R63, R90 ;  /* 0x0000005a3f3f7220 */ /* 0x000fe20000400000 */
[----:B------:R-:W-:Y:S01]  /*5950*/  F2FP.BF16.F32.PACK_AB R58, RZ, R58 ;  /* 0x0000003aff3a723e */ /* 0x000fe200000010ff */
[----:B------:R-:W-:Y:S01]  /*5960*/  IMAD.X R9, R5, 0x1, R11, P0 ;  /* 0x0000000105097824 */ /* 0x000fe200000e060b */
[----:B------:R-:W-:Y:S01]  /*5970*/  ISETP.GT.AND P0, PT, R3, 0x8, P3 ;  /* 0x000000080300780c */ /* 0x000fe20001f04270 */
[----:B------:R-:W-:Y:S01]  /*5980*/  @P1 STG.E.U16 desc[UR38][R10.64+0x2], R57 ;  /* 0x000002390a001986 */ /* 0x000fe2000c101526 */
[----:B------:R-:W-:Y:S01]  /*5990*/  F2FP.BF16.F32.PACK_AB R59, RZ, R59 ;  /* 0x0000003bff3b723e */ /* 0x000fe200000010ff */
[----:B------:R-:W-:Y:S01]  /*59a0*/  FMUL R62, R62, R90 ;  /* 0x0000005a3e3e7220 */ /* 0x000fe20000400000 */
[----:B------:R-:W-:Y:S01]  /*59b0*/  SHF.L.U64.HI R13, R93, 0x1, R94 ;  /* 0x000000015d0d7819 */ /* 0x000fe2000001025e */
[----:B------:R-:W-:Y:S01]  /*59c0*/  @P2 STG.E.U16 desc[UR38][R8.64], R58 ;  /* 0x0000003a08002986 */ /* 0x000fe2000c101526 */
[----:B------:R-:W-:Y:S01]  /*59d0*/  IADD3 R6, P1, P2, R23, R10, R7 ;  /* 0x0000000a17067210 */ /* 0x000fe20007a3e007 */
[-C--:B------:R-:W-:Y:S01]  /*59e0*/  FMUL R64, R64, R90.reuse ;  /* 0x0000005a40407220 */ /* 0x080fe20000400000 */
[C---:B------:R-:W-:Y:S01]  /*59f0*/  ISETP.GT.AND P4, PT, R4.reuse, 0x8, PT ;  /* 0x000000080400780c */ /* 0x040fe20003f84270 */
[-C--:B------:R-:W-:Y:S01]  /*5a00*/  FMUL R65, R65, R90.reuse ;  /* 0x0000005a41417220 */ /* 0x080fe20000400000 */
[----:B------:R-:W-:Y:S01]  /*5a10*/  ISETP.GT.AND P3, PT, R4, 0x9, PT ;  /* 0x000000090400780c */ /* 0x000fe20003f64270 */
[-C--:B------:R-:W-:Y:S01]  /*5a20*/  FMUL R66, R66, R90.reuse ;  /* 0x0000005a42427220 */ /* 0x080fe20000400000 */
[----:B------:R-:W-:Y:S01]  /*5a30*/  IADD3.X R7, R13, R11, R5, P1, P2 ;  /* 0x0000000b0d077210 */ /* 0x000fe20000fe4405 */
[----:B------:R-:W-:Y:S01]  /*5a40*/  @P0 STG.E.U16 desc[UR38][R8.64+0x2], R59 ;  /* 0x0000023b08000986 */ /* 0x000fe2000c101526 */
[----:B------:R-:W-:Y:S01]  /*5a50*/  ISETP.GT.AND P1, PT, R3, RZ, P4 ;  /* 0x000000ff0300720c */ /* 0x000fe20002724270 */
[-C--:B------:R-:W-:Y:S01]  /*5a60*/  FMUL R67, R67, R90.reuse ;  /* 0x0000005a43437220 */ /* 0x080fe20000400000 */
[----:B------:R-:W-:Y:S01]  /*5a70*/  ISETP.GT.AND P0, PT, R3, RZ, P3 ;  /* 0x000000ff0300720c */ /* 0x000fe20001f04270 */
[----:B------:R-:W-:Y:S01]  /*5a80*/  FMUL R68, R68, R90 ;  /* 0x0000005a44447220 */ /* 0x000fe20000400000 */
[----:B------:R-:W-:Y:S01]  /*5a90*/  F2FP.BF16.F32.PACK_AB R60, RZ, R60 ;  /* 0x0000003cff3c723e */ /* 0x000fe200000010ff */
[-C--:B------:R-:W-:Y:S01]  /*5aa0*/  FMUL R69, R69, R90.reuse ;  /* 0x0000005a45457220 */ /* 0x080fe20000400000 */
[----:B------:R-:W-:Y:S01]  /*5ab0*/  F2FP.BF16.F32.PACK_AB R61, RZ, R61 ;  /* 0x0000003dff3d723e */ /* 0x000fe200000010ff */
[-C--:B------:R-:W-:Y:S01]  /*5ac0*/  FMUL R70, R70, R90.reuse ;  /* 0x0000005a46467220 */ /* 0x080fe20000400000 */
[----:B------:R-:W-:Y:S01]  /*5ad0*/  F2FP.BF16.F32.PACK_AB R63, RZ, R63 ;  /* 0x0000003fff3f723e */ /* 0x000fe200000010ff */
[----:B------:R-:W-:Y:S01]  /*5ae0*/  FMUL R71, R71, R90 ;  /* 0x0000005a47477220 */ /* 0x000fe20000400000 */
[----:B------:R-:W-:Y:S01]  /*5af0*/  F2FP.BF16.F32.PACK_AB R62, RZ, R62 ;  /* 0x0000003eff3e723e */ /* 0x000fe200000010ff */
[----:B------:R-:W-:Y:S01]  /*5b00*/  FMUL R72, R72, R90 ;  /* 0x0000005a48487220 */ /* 0x000fe20000400000 */
[----:B------:R-:W-:Y:S01]  /*5b10*/  F2FP.BF16.F32.PACK_AB R64, RZ, R64 ;  /* 0x00000040ff40723e */ /* 0x000fe200000010ff */
[----:B------:R-:W-:Y:S01]  /*5b20*/  @P1 STG.E.U16 desc[UR38][R10.64+0x10], R60 ;  /* 0x0000103c0a001986 */ /* 0x000fe2000c101526 */
[----:B------:R-:W-:Y:S01]  /*5b30*/  ISETP.GT.AND P1, PT, R3, 0x8, P4 ;  /* 0x000000080300780c */ /* 0x000fe20002724270 */
[-C--:B------:R-:W-:Y:S01]  /*5b40*/  FMUL R73, R73, R90.reuse ;  /* 0x0000005a49497220 */ /* 0x080fe20000400000 */
[----:B------:R-:W-:Y:S01]  /*5b50*/  ISETP.GT.AND P2, PT, R4, 0x11, PT ;  /* 0x000000110400780c */ /* 0x000fe20003f44270 */
[----:B------:R-:W-:Y:S01]  /*5b60*/  @P0 STG.E.U16 desc[UR38][R10.64+0x12], R61 ;  /* 0x0000123d0a000986 */ /* 0x000fe2000c101526 */
[----:B------:R-:W-:Y:S01]  /*5b70*/  ISETP.GT.AND P0, PT, R3, 0x8, P3 ;  /* 0x000000080300780c */ /* 0x000fe20001f04270 */
[-C--:B------:R-:W-:Y:S01]  /*5b80*/  FMUL R74, R74, R90.reuse ;  /* 0x0000005a4a4a7220 */ /* 0x080fe20000400000 */
[----:B------:R-:W-:Y:S01]  /*5b90*/  ISETP.GT.AND P3, PT, R4, 0x10, PT ;  /* 0x000000100400780c */ /* 0x000fe20003f64270 */
[-C--:B------:R-:W-:Y:S01]  /*5ba0*/  FMUL R75, R75, R90.reuse ;  /* 0x0000005a4b4b7220 */ /* 0x080fe20000400000 */
[----:B------:R-:W-:Y:S01]  /*5bb0*/  F2FP.BF16.F32.PACK_AB R65, RZ, R65 ;  /* 0x00000041ff41723e */ /* 0x000fe200000010ff */
[----:B------:R-:W-:Y:S01]  /*5bc0*/  FMUL R76, R76, R90 ;  /* 0x0000005a4c4c7220 */ /* 0x000fe20000400000 */
[----:B------:R-:W-:Y:S01]  /*5bd0*/  F2FP.BF16.F32.PACK_AB R66, RZ, R66 ;  /* 0x00000042ff42723e */ /* 0x000fe200000010ff */
[----:B------:R-:W-:Y:S01]  /*5be0*/  FMUL R77, R77, R90 ;  /* 0x0000005a4d4d7220 */ /* 0x000fe20000400000 */
[----:B------:R-:W-:Y:S01]  /*5bf0*/  F2FP.BF16.F32.PACK_AB R67, RZ, R67 ;  /* 0x00000043ff43723e */ /* 0x000fe200000010ff */
[----:B------:R-:W-:Y:S01]  /*5c00*/  @P1 STG.E.U16 desc[UR38][R8.64+0x10], R62 ;  /* 0x0000103e08001986 */ /* 0x000fe2000c101526 */
[----:B------:R-:W-:Y:S01]  /*5c10*/  F2FP.BF16.F32.PACK_AB R68, RZ, R68 ;  /* 0x00000044ff44723e */ /* 0x000fe200000010ff */
[-C--:B------:R-:W-:Y:S01]  /*5c20*/  FMUL R78, R78, R90.reuse ;  /* 0x0000005a4e4e7220 */ /* 0x080fe20000400000 */
[----:B------:R-:W-:Y:S01]  /*5c30*/  ISETP.GT.AND P1, PT, R4, 0x19, PT ;  /* 0x000000190400780c */ /* 0x000fe20003f24270 */
[----:B------:R-:W-:Y:S01]  /*5c40*/  @P0 STG.E.U16 desc[UR38][R8.64+0x12], R63 ;  /* 0x0000123f08000986 */ /* 0x000fe2000c101526 */
[----:B------:R-:W-:Y:S01]  /*5c50*/  ISETP.GT.AND P0, PT, R3, RZ, P3 ;  /* 0x000000ff0300720c */ /* 0x000fe20001f04270 */
[-C--:B------:R-:W-:Y:S01]  /*5c60*/  FMUL R79, R79, R90.reuse ;  /* 0x0000005a4f4f7220 */ /* 0x080fe20000400000 */
[----:B------:R-:W-:Y:S01]  /*5c70*/  F2FP.BF16.F32.PACK_AB R69, RZ, R69 ;  /* 0x00000045ff45723e */ /* 0x000fe200000010ff */
[----:B------:R-:W-:Y:S01]  /*5c80*/  FMUL R80, R80, R90 ;  /* 0x0000005a50507220 */ /* 0x000fe20000400000 */
[----:B------:R-:W-:Y:S01]  /*5c90*/  F2FP.BF16.F32.PACK_AB R70, RZ, R70 ;  /* 0x00000046ff46723e */ /* 0x000fe200000010ff */
        /* <DEDUP_REMOVED lines=8> */
[----:B------:R-:W-:Y:S01]  /*5d20*/  @P0 STG.E.U16 desc[UR38][R10.64+0x20], R64 ;  /* 0x000020400a000986 */ /* 0x000fe2000c101526 */
[----:B------:R-:W-:Y:S01]  /*5d30*/  ISETP.GT.AND P0, PT, R3, RZ, P2 ;  /* 0x000000ff0300720c */ /* 0x000fe20001704270 */
[-C--:B------:R-:W-:Y:S01]  /*5d40*/  FMUL R85, R85, R90.reuse ;  /* 0x0000005a55557220 */ /* 0x080fe20000400000 */
[----:B------:R-:W-:Y:S01]  /*5d50*/  F2FP.BF16.F32.PACK_AB R75, RZ, R75 ;  /* 0x0000004bff4b723e */ /* 0x000fe200000010ff */
[-C--:B------:R-:W-:Y:S01]  /*5d60*/  FMUL R86, R86, R90.reuse ;  /* 0x0000005a56567220 */ /* 0x080fe20000400000 */
[----:B------:R-:W-:Y:S01]  /*5d70*/  ISETP.GT.AND P5, PT, R4, 0x28, PT ;  /* 0x000000280400780c */ /* 0x000fe20003fa4270 */
[----:B------:R-:W-:Y:S01]  /*5d80*/  FMUL R87, R87, R90 ;  /* 0x0000005a57577220 */ /* 0x000fe20000400000 */
[----:B------:R-:W-:Y:S01]  /*5d90*/  F2FP.BF16.F32.PACK_AB R76, RZ, R76 ;  /* 0x0000004cff4c723e */ /* 0x000fe200000010ff */
[-C--:B------:R-:W-:Y:S01]  /*5da0*/  FMUL R24, R24, R90.reuse ;  /* 0x0000005a18187220 */ /* 0x080fe20000400000 */
[----:B------:R-:W-:Y:S01]  /*5db0*/  ISETP.GT.AND P4, PT, R4, 0x29, PT ;  /* 0x000000290400780c */ /* 0x000fe20003f84270 */
[-C--:B------:R-:W-:Y:S01]  /*5dc0*/  FMUL R25, R25, R90.reuse ;  /* 0x0000005a19197220 */ /* 0x080fe20000400000 */
[----:B------:R-:W-:Y:S01]  /*5dd0*/  F2FP.BF16.F32.PACK_AB R77, RZ, R77 ;  /* 0x0000004dff4d723e */ /* 0x000fe200000010ff */
[----:B------:R-:W-:Y:S01]  /*5de0*/  FMUL R26, R26, R90 ;  /* 0x0000005a1a1a7220 */ /* 0x000fe20000400000 */
[----:B------:R-:W-:Y:S01]  /*5df0*/  F2FP.BF16.F32.PACK_AB R78, RZ, R78 ;  /* 0x0000004eff4e723e */ /* 0x000fe200000010ff */
[----:B------:R-:W-:Y:S01]  /*5e00*/  @P0 STG.E.U16 desc[UR38][R10.64+0x22], R65 ;  /* 0x000022410a000986 */ /* 0x000fe2000c101526 */
[----:B------:R-:W-:Y:S01]  /*5e10*/  ISETP.GT.AND P0, PT, R3, 0x8, P3 ;  /* 0x000000080300780c */ /* 0x000fe20001f04270 */
[-C--:B------:R-:W-:Y:S01]  /*5e20*/  FMUL R27, R27, R90.reuse ;  /* 0x0000005a1b1b7220 */ /* 0x080fe20000400000 */
[----:B------:R-:W-:Y:S01]  /*5e30*/  F2FP.BF16.F32.PACK_AB R79, RZ, R79 ;  /* 0x0000004fff4f723e */ /* 0x000fe200000010ff */
[-C--:B------:R-:W-:Y:S01]  /*5e40*/  FMUL R28, R28, R90.reuse ;  /* 0x0000005a1c1c7220 */ /* 0x080fe20000400000 */
[----:B------:R-:W-:Y:S01]  /*5e50*/  ISETP.GT.AND P3, PT, R4, 0x30, PT ;  /* 0x000000300400780c */ /* 0x000fe20003f64270 */
        /* <DEDUP_REMOVED lines=8> */
[----:B------:R-:W-:Y:S01]  /*5ee0*/  @P0 STG.E.U16 desc[UR38][R8.64+0x20], R66 ;  /* 0x0000204208000986 */ /* 0x000fe2000c101526 */
[----:B------:R-:W-:Y:S01]  /*5ef0*/  ISETP.GT.AND P0, PT, R3, 0x8, P2 ;  /* 0x000000080300780c */ /* 0x000fe20001704270 */
[-C--:B------:R-:W-:Y:S01]  /*5f00*/  FMUL R33, R33, R90.reuse ;  /* 0x0000005a21217220 */ /* 0x080fe20000400000 */
[----:B------:R-:W-:Y:S01]  /*5f10*/  ISETP.GT.AND P2, PT, R4, 0x18, PT ;  /* 0x000000180400780c */ /* 0x000fe20003f44270 */
[----:B------:R-:W-:Y:S01]  /*5f20*/  FMUL R34, R34, R90 ;  /* 0x0000005a22227220 */ /* 0x000fe20000400000 */
[----:B------:R-:W-:Y:S01]  /*5f30*/  F2FP.BF16.F32.PACK_AB R84, RZ, R84 ;  /* 0x00000054ff54723e */ /* 0x000fe200000010ff */
[-C--:B------:R-:W-:Y:S01]  /*5f40*/  FMUL R35, R35, R90.reuse ;  /* 0x0000005a23237220 */ /* 0x080fe20000400000 */
[----:B------:R-:W-:Y:S01]  /*5f50*/  P2R R5, PR, RZ, 0x20 ;  /* 0x00000020ff057803 */ /* 0x000fe20000000000 */
[-C--:B------:R-:W-:Y:S01]  /*5f60*/  FMUL R36, R36, R90.reuse ;  /* 0x0000005a24247220 */ /* 0x080fe20000400000 */
[----:B------:R-:W-:Y:S01]  /*5f70*/  F2FP.BF16.F32.PACK_AB R85, RZ, R85 ;  /* 0x00000055ff55723e */ /* 0x000fe200000010ff */
[----:B------:R-:W-:Y:S01]  /*5f80*/  FMUL R37, R37, R90 ;  /* 0x0000005a25257220 */ /* 0x000fe20000400000 */
[----:B------:R-:W-:Y:S01]  /*5f90*/  F2FP.BF16.F32.PACK_AB R86, RZ, R86 ;  /* 0x00000056ff56723e */ /* 0x000fe200000010ff */
[-C--:B------:R-:W-:Y:S01]  /*5fa0*/  FMUL R38, R38, R90.reuse ;  /* 0x0000005a26267220 */ /* 0x080fe20000400000 */
[----:B------:R-:W-:Y:S01]  /*5fb0*/  F2FP.BF16.F32.PACK_AB R87, RZ, R87 ;  /* 0x00000057ff57723e */ /* 0x000fe200000010ff */
[----:B------:R-:W-:Y:S01]  /*5fc0*/  @P0 STG.E.U16 desc[UR38][R8.64+0x22], R67 ;  /* 0x0000224308000986 */ /* 0x000fe2000c101526 */
[----:B------:R-:W-:Y:S01]  /*5fd0*/  ISETP.GT.AND P0, PT, R3, RZ, P2 ;  /* 0x000000ff0300720c */ /* 0x000fe20001704270 */
        /* <DEDUP_REMOVED lines=36> */
[----:B------:R-:W-:Y:S01]  /*6220*/  FMUL R55, R55, R90 ;  /* 0x0000005a37377220 */ /* 0x000fe20000400000 */
[----:B------:R-:W-:-:S02]  /*6230*/  F2FP.BF16.F32.PACK_AB R39, RZ, R39 ;  /* 0x00000027ff27723e */ /* 0x000fc400000010ff */
[----:B------:R-:W-:Y:S01]  /*6240*/  F2FP.BF16.F32.PACK_AB R40, RZ, R40 ;  /* 0x00000028ff28723e */ /* 0x000fe200000010ff */
[----:B------:R-:W-:Y:S01]  /*6250*/  @P0 STG.E.U16 desc[UR38][R8.64+0x30], R70 ;  /* 0x0000304608000986 */ /* 0x000fe2000c101526 */
[----:B------:R-:W-:Y:S02]  /*6260*/  ISETP.GT.AND P0, PT, R3, 0x8, P1 ;  /* 0x000000080300780c */ /* 0x000fe40000f04270 */
[----:B------:R-:W-:Y:S02]  /*6270*/  ISETP.GT.AND P1, PT, R4, 0x21, PT ;  /* 0x000000210400780c */ /* 0x000fe40003f24270 */
[----:B------:R-:W-:Y:S02]  /*6280*/  F2FP.BF16.F32.PACK_AB R41, RZ, R41 ;  /* 0x00000029ff29723e */ /* 0x000fe400000010ff */
[----:B------:R-:W-:Y:S02]  /*6290*/  F2FP.BF16.F32.PACK_AB R42, RZ, R42 ;  /* 0x0000002aff2a723e */ /* 0x000fe400000010ff */
[----:B------:R-:W-:-:S02]  /*62a0*/  F2FP.BF16.F32.PACK_AB R43, RZ, R43 ;  /* 0x0000002bff2b723e */ /* 0x000fc400000010ff */
[----:B------:R-:W-:Y:S02]  /*62b0*/  F2FP.BF16.F32.PACK_AB R44, RZ, R44 ;  /* 0x0000002cff2c723e */ /* 0x000fe400000010ff */
[----:B------:R-:W-:Y:S01]  /*62c0*/  F2FP.BF16.F32.PACK_AB R45, RZ, R45 ;  /* 0x0000002dff2d723e */ /* 0x000fe200000010ff */
[----:B------:R-:W-:Y:S01]  /*62d0*/  @P0 STG.E.U16 desc[UR38][R8.64+0x32], R71 ;  /* 0x0000324708000986 */ /* 0x000fe2000c101526 */
[----:B------:R-:W-:Y:S02]  /*62e0*/  ISETP.GT.AND P0, PT, R3, RZ, P2 ;  /* 0x000000ff0300720c */ /* 0x000fe40001704270 */
[----:B------:R-:W-:Y:S02]  /*62f0*/  F2FP.BF16.F32.PACK_AB R46, RZ, R46 ;  /* 0x0000002eff2e723e */ /* 0x000fe400000010ff */
[----:B------:R-:W-:Y:S02]  /*6300*/  F2FP.BF16.F32.PACK_AB R47, RZ, R47 ;  /* 0x0000002fff2f723e */ /* 0x000fe400000010ff */
[----:B------:R-:W-:-:S02]  /*6310*/  F2FP.BF16.F32.PACK_AB R48, RZ, R48 ;  /* 0x00000030ff30723e */ /* 0x000fc400000010ff */
[----:B------:R-:W-:Y:S02]  /*6320*/  F2FP.BF16.F32.PACK_AB R49, RZ, R49 ;  /* 0x00000031ff31723e */ /* 0x000fe400000010ff */
[----:B------:R-:W-:Y:S02]  /*6330*/  F2FP.BF16.F32.PACK_AB R50, RZ, R50 ;  /* 0x00000032ff32723e */ /* 0x000fe400000010ff */
[----:B------:R-:W-:Y:S01]  /*6340*/  F2FP.BF16.F32.PACK_AB R51, RZ, R51 ;  /* 0x00000033ff33723e */ /* 0x000fe200000010ff */
[----:B------:R-:W-:Y:S01]  /*6350*/  @P0 STG.E.U16 desc[UR38][R10.64+0x40], R72 ;  /* 0x000040480a000986 */ /* 0x000fe2000c101526 */
[----:B------:R-:W-:Y:S02]  /*6360*/  ISETP.GT.AND P0, PT, R3, RZ, P1 ;  /* 0x000000ff0300720c */ /* 0x000fe40000f04270 */
[----:B------:R-:W-:Y:S02]  /*6370*/  F2FP.BF16.F32.PACK_AB R52, RZ, R52 ;  /* 0x00000034ff34723e */ /* 0x000fe400000010ff */
[----:B------:R-:W-:-:S02]  /*6380*/  F2FP.BF16.F32.PACK_AB R53, RZ, R53 ;  /* 0x00000035ff35723e */ /* 0x000fc400000010ff */
[----:B------:R-:W-:Y:S02]  /*6390*/  F2FP.BF16.F32.PACK_AB R54, RZ, R54 ;  /* 0x00000036ff36723e */ /* 0x000fe400000010ff */
[----:B------:R-:W-:-:S05]  /*63a0*/  F2FP.BF16.F32.PACK_AB R55, RZ, R55 ;  /* 0x00000037ff37723e */ /* 0x000fca00000010ff */
[----:B------:R-:W-:Y:S01]  /*63b0*/  @P0 STG.E.U16 desc[UR38][R10.64+0x42], R73 ;  /* 0x000042490a000986 */ /* 0x000fe2000c101526 */
[----:B------:R-:W-:Y:S02]  /*63c0*/  ISETP.GT.AND P0, PT, R3, 0x8, P2 ;  /* 0x000000080300780c */ /* 0x000fe40001704270 */
[----:B------:R-:W-:-:S11]  /*63d0*/  ISETP.GT.AND P2, PT, R4, 0x38, PT ;  /* 0x000000380400780c */ /* 0x000fd60003f44270 */
[----:B------:R-:W-:Y:S01]  /*63e0*/  @P0 STG.E.U16 desc[UR38][R8.64+0x40], R74 ;  /* 0x0000404a08000986 */ /* 0x000fe2000c101526 */
[----:B------:R-:W-:-:S13]  /*63f0*/  ISETP.GT.AND P0, PT, R3, 0x8, P1 ;  /* 0x000000080300780c */ /* 0x000fda0000f04270 */
[----:B------:R-:W-:Y:S01]  /*6400*/  @P0 STG.E.U16 desc[UR38][R8.64+0x42], R75 ;  /* 0x0000424b08000986 */ /* 0x000fe2000c101526 */
[----:B------:R-:W-:-:S13]  /*6410*/  ISETP.GT.AND P0, PT, R3, RZ, P5 ;  /* 0x000000ff0300720c */ /* 0x000fda0002f04270 */
[----:B------:R-:W-:Y:S01]  /*6420*/  @P0 STG.E.U16 desc[UR38][R10.64+0x50], R76 ;  /* 0x0000504c0a000986 */ /* 0x000fe2000c101526 */
[----:B------:R-:W-:-:S13]  /*6430*/  ISETP.GT.AND P0, PT, R3, RZ, P4 ;  /* 0x000000ff0300720c */ /* 0x000fda0002704270 */
[----:B------:R-:W-:Y:S01]  /*6440*/  @P0 STG.E.U16 desc[UR38][R10.64+0x52], R77 ;  /* 0x0000524d0a000986 */ /* 0x000fe2000c101526 */
[----:B------:R-:W-:-:S13]  /*6450*/  ISETP.GT.AND P0, PT, R3, 0x8, P5 ;  /* 0x000000080300780c */ /* 0x000fda0002f04270 */
[----:B------:R-:W-:Y:S01]  /*6460*/  @P0 STG.E.U16 desc[UR38][R8.64+0x50], R78 ;  /* 0x0000504e08000986 */ /* 0x000fe2000c101526 */
[----:B------:R-:W-:-:S13]  /*6470*/  ISETP.GT.AND P0, PT, R3, 0x8, P4 ;  /* 0x000000080300780c */ /* 0x000fda0002704270 */
[----:B------:R-:W-:Y:S01]  /*6480*/  @P0 STG.E.U16 desc[UR38][R8.64+0x52], R79 ;  /* 0x0000524f08000986 */ /* 0x000fe2000c101526 */
[----:B------:R-:W-:-:S13]  /*6490*/  ISETP.GT.AND P0, PT, R3, RZ, P3 ;  /* 0x000000ff0300720c */ /* 0x000fda0001f04270 */
[----:B------:R-:W-:Y:S01]  /*64a0*/  @P0 STG.E.U16 desc[UR38][R10.64+0x60], R80 ;  /* 0x000060500a000986 */ /* 0x000fe2000c101526 */
[----:B------:R-:W-:-:S04]  /*64b0*/  ISETP.GT.AND P0, PT, R4, 0x31, PT ;  /* 0x000000310400780c */ /* 0x000fc80003f04270 */
[----:B------:R-:W-:-:S13]  /*64c0*/  ISETP.GT.AND P1, PT, R3, RZ, P0 ;  /* 0x000000ff0300720c */ /* 0x000fda0000724270 */
[----:B------:R-:W-:Y:S01]  /*64d0*/  @P1 STG.E.U16 desc[UR38][R10.64+0x62], R81 ;  /* 0x000062510a001986 */ /* 0x000fe2000c101526 */
[----:B------:R-:W-:-:S13]  /*64e0*/  ISETP.GT.AND P1, PT, R3, 0x8, P3 ;  /* 0x000000080300780c */ /* 0x000fda0001f24270 */
[----:B------:R-:W-:Y:S01]  /*64f0*/  @P1 STG.E.U16 desc[UR38][R8.64+0x60], R82 ;  /* 0x0000605208001986 */ /* 0x000fe2000c101526 */
[----:B------:R-:W-:-:S13]  /*6500*/  ISETP.GT.AND P1, PT, R3, 0x8, P0 ;  /* 0x000000080300780c */ /* 0x000fda0000724270 */
[----:B------:R-:W-:Y:S01]  /*6510*/  @P1 STG.E.U16 desc[UR38][R8.64+0x62], R83 ;  /* 0x0000625308001986 */ /* 0x000fe2000c101526 */
[----:B------:R-:W-:-:S05]  /*6520*/  IADD3 R14, P1, R23, R8, RZ ;  /* 0x00000008170e7210 */ /* 0x000fca0007f3e0ff */
[----:B------:R-:W-:Y:S01]  /*6530*/  IMAD.X R15, R13, 0x1, R9, P1 ;  /* 0x000000010d0f7824 */ /* 0x000fe200008e0609 */
[----:B------:R-:W-:-:S13]  /*6540*/  ISETP.GT.AND P1, PT, R3, RZ, P2 ;  /* 0x000000ff0300720c */ /* 0x000fda0001724270 */
[----:B------:R-:W-:Y:S01]  /*6550*/  @P1 STG.E.U16 desc[UR38][R10.64+0x70], R84 ;  /* 0x000070540a001986 */ /* 0x000fe2000c101526 */
[----:B------:R-:W-:-:S05]  /*6560*/  IADD3 R20, P1, R23, R8, RZ ;  /* 0x0000000817147210 */ /* 0x000fca0007f3e0ff */
[----:B------:R-:W-:Y:S01]  /*6570*/  IMAD.X R21, R13, 0x1, R9, P1 ;  /* 0x000000010d157824 */ /* 0x000fe200008e0609 */
[----:B------:R-:W-:-:S05]  /*6580*/  IADD3 R12, P1, R23, R10, RZ ;  /* 0x0000000a170c7210 */ /* 0x000fca0007f3e0ff */
[----:B------:R-:W-:Y:S01]  /*6590*/  IMAD.X R13, R13, 0x1, R11, P1 ;  /* 0x000000010d0d7824 */ /* 0x000fe200008e060b */
[----:B------:R-:W-:-:S04]  /*65a0*/  ISETP.GT.AND P1, PT, R4, 0x39, PT ;  /* 0x000000390400780c */ /* 0x000fc80003f24270 */
[----:B------:R-:W-:-:S13]  /*65b0*/  ISETP.GT.AND P5, PT, R3, RZ, P1 ;  /* 0x000000ff0300720c */ /* 0x000fda0000fa4270 */
[----:B------:R-:W-:Y:S01]  /*65c0*/  @P5 STG.E.U16 desc[UR38][R10.64+0x72], R85 ;  /* 0x000072550a005986 */ /* 0x000fe2000c101526 */
[----:B------:R-:W-:-:S13]  /*65d0*/  ISETP.GT.AND P5, PT, R3, 0x8, P2 ;  /* 0x000000080300780c */ /* 0x000fda00017a4270 */
[----:B------:R-:W-:Y:S01]  /*65e0*/  @P5 STG.E.U16 desc[UR38][R8.64+0x70], R86 ;  /* 0x0000705608005986 */ /* 0x000fe2000c101526 */
[----:B------:R-:W-:-:S13]  /*65f0*/  ISETP.GT.AND P5, PT, R3, 0x8, P1 ;  /* 0x000000080300780c */ /* 0x000fda0000fa4270 */
[----:B------:R0:W-:Y:S01]  /*6600*/  @P5 STG.E.U16 desc[UR38][R8.64+0x72], R87 ;  /* 0x0000725708005986 */ /* 0x0001e2000c101526 */
[C---:B------:R-:W-:Y:S02]  /*6610*/  ISETP.GT.AND P5, PT, R3.reuse, 0x80, P6 ;  /* 0x000000800300780c */ /* 0x040fe400037a4270 */
[----:B------:R-:W-:-:S11]  /*6620*/  ISETP.GT.AND P6, PT, R3, 0x88, P6 ;  /* 0x000000880300780c */ /* 0x000fd600037c4270 */
[----:B------:R-:W-:Y:S01]  /*6630*/  @P5 STG.E.U16 desc[UR38][R12.64], R24 ;  /* 0x000000180c005986 */ /* 0x000fe2000c101526 */
[----:B------:R-:W-:-:S04]  /*6640*/  ISETP.GT.AND P5, PT, R4, 0x1, PT ;  /* 0x000000010400780c */ /* 0x000fc80003fa4270 */
[----:B------:R-:W-:-:S13]  /*6650*/  ISETP.GT.AND P5, PT, R3, 0x80, P5 ;  /* 0x000000800300780c */ /* 0x000fda0002fa4270 */
[----:B0-----:R-:W-:Y:S02]  /*6660*/  @P5 IMAD.MOV.U32 R8, RZ, RZ, R12 ;  /* 0x000000ffff085224 */ /* 0x001fe400078e000c */
[----:B------:R-:W-:-:S05]  /*6670*/  @P5 IMAD.MOV.U32 R9, RZ, RZ, R13 ;  /* 0x000000ffff095224 */ /* 0x000fca00078e000d */
[----:B------:R0:W-:Y:S01]  /*6680*/  @P5 STG.E.U16 desc[UR38][R8.64+0x2], R25 ;  /* 0x0000021908005986 */ /* 0x0001e2000c101526 */
[----:B------:R-:W-:-:S03]  /*6690*/  ISETP.NE.AND P5, PT, R5, RZ, PT ;  /* 0x000000ff0500720c */ /* 0x000fc60003fa5270 */
[----:B------:R-:W-:Y:S01]  /*66a0*/  @P6 STG.E.U16 desc[UR38][R14.64], R26 ;  /* 0x0000001a0e006986 */ /* 0x000fe2000c101526 */
[----:B------:R-:W-:-:S04]  /*66b0*/  ISETP.GT.AND P6, PT, R4, 0x1, PT ;  /* 0x000000010400780c */ /* 0x000fc80003fc4270 */
[----:B------:R-:W-:-:S13]  /*66c0*/  ISETP.GT.AND P6, PT, R3, 0x88, P6 ;  /* 0x000000880300780c */ /* 0x000fda00037c4270 */
[----:B------:R-:W-:Y:S01]  /*66d0*/  @P6 STG.E.U16 desc[UR38][R20.64+0x2], R27 ;  /* 0x0000021b14006986 */ /* 0x000fe2000c101526 */
[----:B------:R-:W-:-:S04]  /*66e0*/  ISETP.GT.AND P6, PT, R4, 0x8, PT ;  /* 0x000000080400780c */ /* 0x000fc80003fc4270 */
[----:B------:R-:W-:-:S13]  /*66f0*/  ISETP.GT.AND P6, PT, R3, 0x80, P6 ;  /* 0x000000800300780c */ /* 0x000fda00037c4270 */
[----:B0-----:R-:W-:Y:S02]  /*6700*/  @P6 IMAD.MOV.U32 R8, RZ, RZ, R12 ;  /* 0x000000ffff086224 */ /* 0x001fe400078e000c */
[----:B------:R-:W-:-:S05]  /*6710*/  @P6 IMAD.MOV.U32 R9, RZ, RZ, R13 ;  /* 0x000000ffff096224 */ /* 0x000fca00078e000d */
[----:B------:R0:W-:Y:S01]  /*6720*/  @P6 STG.E.U16 desc[UR38][R8.64+0x10], R28 ;  /* 0x0000101c08006986 */ /* 0x0001e2000c101526 */
[----:B------:R-:W-:-:S04]  /*6730*/  ISETP.GT.AND P6, PT, R4, 0x9, PT ;  /* 0x000000090400780c */ /* 0x000fc80003fc4270 */
[----:B------:R-:W-:-:S13]  /*6740*/  ISETP.GT.AND P6, PT, R3, 0x80, P6 ;  /* 0x000000800300780c */ /* 0x000fda00037c4270 */
[----:B0-----:R-:W-:Y:S02]  /*6750*/  @P6 IMAD.MOV.U32 R8, RZ, RZ, R12 ;  /* 0x000000ffff086224 */ /* 0x001fe400078e000c */
[----:B------:R-:W-:-:S05]  /*6760*/  @P6 IMAD.MOV.U32 R9, RZ, RZ, R13 ;  /* 0x000000ffff096224 */ /* 0x000fca00078e000d */
[----:B------:R0:W-:Y:S01]  /*6770*/  @P6 STG.E.U16 desc[UR38][R8.64+0x12], R29 ;  /* 0x0000121d08006986 */ /* 0x0001e2000c101526 */
[----:B------:R-:W-:-:S04]  /*6780*/  ISETP.GT.AND P6, PT, R4, 0x8, PT ;  /* 0x000000080400780c */ /* 0x000fc80003fc4270 */
[----:B------:R-:W-:-:S13]  /*6790*/  ISETP.GT.AND P6, PT, R3, 0x88, P6 ;  /* 0x000000880300780c */ /* 0x000fda00037c4270 */
        /* <DEDUP_REMOVED lines=45> */
[----:B------:R-:W-:Y:S01]  /*6a70*/  @P6 STG.E.U16 desc[UR38][R8.64+0x42], R41 ;  /* 0x0000422908006986 */ /* 0x000fe2000c101526 */
[----:B------:R-:W-:-:S04]  /*6a80*/  ISETP.GT.AND P6, PT, R4, 0x20, PT ;  /* 0x000000200400780c */ /* 0x000fc80003fc4270 */
[----:B------:R-:W-:-:S13]  /*6a90*/  ISETP.GT.AND P6, PT, R3, 0x88, P6 ;  /* 0x000000880300780c */ /* 0x000fda00037c4270 */
[----:B------:R-:W-:Y:S01]  /*6aa0*/  @P6 STG.E.U16 desc[UR38][R6.64+0x40], R42 ;  /* 0x0000402a06006986 */ /* 0x000fe2000c101526 */
[----:B------:R-:W-:-:S04]  /*6ab0*/  ISETP.GT.AND P6, PT, R4, 0x21, PT ;  /* 0x000000210400780c */ /* 0x000fc80003fc4270 */
[----:B------:R-:W-:-:S13]  /*6ac0*/  ISETP.GT.AND P6, PT, R3, 0x88, P6 ;  /* 0x000000880300780c */ /* 0x000fda00037c4270 */
[----:B------:R-:W-:Y:S02]  /*6ad0*/  @P6 IMAD.MOV.U32 R4, RZ, RZ, R6 ;  /* 0x000000ffff046224 */ /* 0x000fe400078e0006 */
[----:B------:R-:W-:-:S05]  /*6ae0*/  @P6 IMAD.MOV.U32 R5, RZ, RZ, R7 ;  /* 0x000000ffff056224 */ /* 0x000fca00078e0007 */
[----:B------:R0:W-:Y:S01]  /*6af0*/  @P6 STG.E.U16 desc[UR38][R4.64+0x42], R43 ;  /* 0x0000422b04006986 */ /* 0x0001e2000c101526 */
[C---:B------:R-:W-:Y:S02]  /*6b00*/  ISETP.GT.AND P6, PT, R3.reuse, 0x80, P5 ;  /* 0x000000800300780c */ /* 0x040fe40002fc4270 */
[----:B------:R-:W-:-:S11]  /*6b10*/  ISETP.GT.AND P5, PT, R3, 0x88, P5 ;  /* 0x000000880300780c */ /* 0x000fd60002fa4270 */
[----:B0-----:R-:W-:Y:S02]  /*6b20*/  @P6 IMAD.MOV.U32 R4, RZ, RZ, R12 ;  /* 0x000000ffff046224 */ /* 0x001fe400078e000c */
[----:B------:R-:W-:-:S05]  /*6b30*/  @P6 IMAD.MOV.U32 R5, RZ, RZ, R13 ;  /* 0x000000ffff056224 */ /* 0x000fca00078e000d */
[----:B------:R0:W-:Y:S01]  /*6b40*/  @P6 STG.E.U16 desc[UR38][R4.64+0x50], R44 ;  /* 0x0000502c04006986 */ /* 0x0001e2000c101526 */
[C---:B------:R-:W-:Y:S02]  /*6b50*/  ISETP.GT.AND P6, PT, R3.reuse, 0x80, P4 ;  /* 0x000000800300780c */ /* 0x040fe400027c4270 */
[----:B------:R-:W-:-:S11]  /*6b60*/  ISETP.GT.AND P4, PT, R3, 0x88, P4 ;  /* 0x000000880300780c */ /* 0x000fd60002784270 */
[----:B0-----:R-:W-:Y:S02]  /*6b70*/  @P6 IMAD.MOV.U32 R4, RZ, RZ, R12 ;  /* 0x000000ffff046224 */ /* 0x001fe400078e000c */
[----:B------:R-:W-:-:S05]  /*6b80*/  @P6 IMAD.MOV.U32 R5, RZ, RZ, R13 ;  /* 0x000000ffff056224 */ /* 0x000fca00078e000d */
[----:B------:R0:W-:Y:S02]  /*6b90*/  @P6 STG.E.U16 desc[UR38][R4.64+0x52], R45 ;  /* 0x0000522d04006986 */ /* 0x0001e4000c101526 */
[----:B0-----:R-:W-:Y:S02]  /*6ba0*/  @P5 IMAD.MOV.U32 R4, RZ, RZ, R6 ;  /* 0x000000ffff045224 */ /* 0x001fe400078e0006 */
[----:B------:R-:W-:-:S05]  /*6bb0*/  @P5 IMAD.MOV.U32 R5, RZ, RZ, R7 ;  /* 0x000000ffff055224 */ /* 0x000fca00078e0007 */
[----:B------:R0:W-:Y:S01]  /*6bc0*/  @P5 STG.E.U16 desc[UR38][R4.64+0x50], R46 ;  /* 0x0000502e04005986 */ /* 0x0001e2000c101526 */
[C---:B------:R-:W-:Y:S02]  /*6bd0*/  ISETP.GT.AND P5, PT, R3.reuse, 0x80, P3 ;  /* 0x000000800300780c */ /* 0x040fe40001fa4270 */
[----:B------:R-:W-:Y:S01]  /*6be0*/  ISETP.GT.AND P3, PT, R3, 0x88, P3 ;  /* 0x000000880300780c */ /* 0x000fe20001f64270 */
        /* <DEDUP_REMOVED lines=17> */
[----:B------:R0:W-:Y:S02]  /*6d00*/  @P3 STG.E.U16 desc[UR38][R4.64+0x60], R50 ;  /* 0x0000603204003986 */ /* 0x0001e4000c101526 */
[----:B0-----:R-:W-:Y:S02]  /*6d10*/  @P0 IMAD.MOV.U32 R4, RZ, RZ, R6 ;  /* 0x000000ffff040224 */ /* 0x001fe400078e0006 */
[----:B------:R-:W-:-:S05]  /*6d20*/  @P0 IMAD.MOV.U32 R5, RZ, RZ, R7 ;  /* 0x000000ffff050224 */ /* 0x000fca00078e0007 */
[----:B------:R0:W-:Y:S02]  /*6d30*/  @P0 STG.E.U16 desc[UR38][R4.64+0x62], R51 ;  /* 0x0000623304000986 */ /* 0x0001e4000c101526 */
[----:B0-----:R-:W-:Y:S02]  /*6d40*/  @P5 IMAD.MOV.U32 R4, RZ, RZ, R12 ;  /* 0x000000ffff045224 */ /* 0x001fe400078e000c */
[----:B------:R-:W-:-:S05]  /*6d50*/  @P5 IMAD.MOV.U32 R5, RZ, RZ, R13 ;  /* 0x000000ffff055224 */ /* 0x000fca00078e000d */
[----:B------:R0:W-:Y:S04]  /*6d60*/  @P5 STG.E.U16 desc[UR38][R4.64+0x70], R52 ;  /* 0x0000703404005986 */ /* 0x0001e8000c101526 */
[----:B------:R1:W-:Y:S01]  /*6d70*/  @P4 STG.E.U16 desc[UR38][R12.64+0x72], R53 ;  /* 0x000072350c004986 */ /* 0x0003e2000c101526 */
[----:B0-----:R-:W-:Y:S02]  /*6d80*/  @P2 IMAD.MOV.U32 R4, RZ, RZ, R6 ;  /* 0x000000ffff042224 */ /* 0x001fe400078e0006 */
[----:B------:R-:W-:-:S05]  /*6d90*/  @P2 IMAD.MOV.U32 R5, RZ, RZ, R7 ;  /* 0x000000ffff052224 */ /* 0x000fca00078e0007 */
[----:B------:R1:W-:Y:S04]  /*6da0*/  @P2 STG.E.U16 desc[UR38][R4.64+0x70], R54 ;  /* 0x0000703604002986 */ /* 0x0003e8000c101526 */
[----:B------:R1:W-:Y:S02]  /*6db0*/  @P1 STG.E.U16 desc[UR38][R6.64+0x72], R55 ;  /* 0x0000723706001986 */ /* 0x0003e4000c101526 */
.L_x_156:
[----:B------:R-:W-:Y:S05]  /*6dc0*/  BSYNC B0 ;  /* 0x0000000000007941 */ /* 0x000fea0003800000 */
.L_x_32:
[----:B------:R-:W-:Y:S01]  /*6dd0*/  IADD3 R16, P0, R16, UR36, RZ ;  /* 0x0000002410107c10 */ /* 0x000fe2000ff1e0ff */
[----:B------:R-:W-:Y:S01]  /*6de0*/  ULDC.64 UR4, c[0x0][0x650] ;  /* 0x0001940000047ab9 */ /* 0x000fe20000000a00 */
[----:B------:R-:W-:Y:S01]  /*6df0*/  PRMT R3, RZ, 0x7610, R3 ;  /* 0x00007610ff037816 */ /* 0x000fe20000000003 */
[----:B------:R-:W-:Y:S01]  /*6e00*/  IMAD.MOV.U32 R102, RZ, RZ, -0x1 ;  /* 0xffffffffff667424 */ /* 0x000fe200078e00ff */
[----:B------:R-:W-:Y:S01]  /*6e10*/  IADD3.X R17, R17, UR42, RZ, P0, !PT ;  /* 0x0000002a11117c10 */ /* 0x000fe200087fe4ff */
[----:B------:R-:W-:Y:S01]  /*6e20*/  IMAD.MOV.U32 R23, RZ, RZ, -0x1 ;  /* 0xffffffffff177424 */ /* 0x000fe200078e00ff */
[----:B------:R-:W-:-:S04]  /*6e30*/  ISETP.GE.U32.AND P0, PT, R16, UR4, PT ;  /* 0x0000000410007c0c */ /* 0x000fc8000bf06070 */
[----:B------:R-:W-:-:S13]  /*6e40*/  ISETP.GE.U32.AND.EX P0, PT, R17, UR5, PT, P0 ;  /* 0x0000000511007c0c */ /* 0x000fda000bf06100 */
[----:B------:R-:W-:Y:S05]  /*6e50*/  @P0 BRA `(.L_x_157) ;  /* 0x0000000400500947 */ /* 0x000fea0003800000 */
[----:B0-----:R-:W0:Y:S01]  /*6e60*/  LDC.64 R10, c[0x0][0x628] ;  /* 0x00018a00ff0a7b82 */ /* 0x001e220000000a00 */
[----:B-1----:R-:W1:Y:S01]  /*6e70*/  S2R R12, SR_CTAID.X ;  /* 0x00000000000c7919 */ /* 0x002e620000002500 */
[----:B----4-:R-:W-:Y:S02]  /*6e80*/  IMAD.MOV.U32 R8, RZ, RZ, R16 ;  /* 0x000000ffff087224 */ /* 0x010fe400078e0010 */
[----:B------:R-:W-:Y:S01]  /*6e90*/  IMAD.MOV.U32 R9, RZ, RZ, R17 ;  /* 0x000000ffff097224 */ /* 0x000fe200078e0011 */
[----:B------:R-:W4:Y:S03]  /*6ea0*/  S2R R20, SR_CTAID.Y ;  /* 0x0000000000147919 */ /* 0x000f260000002600 */
[----:B------:R-:W1:Y:S08]  /*6eb0*/  LDC R0, c[0x0][0x630] ;  /* 0x00018c00ff007b82 */ /* 0x000e700000000800 */
[----:B------:R-:W1:Y:S01]  /*6ec0*/  LDC.64 R14, c[0x0][0x620] ;  /* 0x00018800ff0e7b82 */ /* 0x000e620000000a00 */
[----:B0-----:R-:W-:-:S04]  /*6ed0*/  ISETP.NE.U32.AND P0, PT, R10, RZ, PT ;  /* 0x000000ff0a00720c */ /* 0x001fc80003f05070 */
[----:B------:R-:W-:-:S13]  /*6ee0*/  ISETP.NE.AND.EX P0, PT, R11, RZ, PT, P0 ;  /* 0x000000ff0b00720c */ /* 0x000fda0003f05300 */
[----:B-1--4-:R-:W-:Y:S05]  /*6ef0*/  @!P0 BRA `(.L_x_158) ;  /* 0x0000000000288947 */ /* 0x012fea0003800000 */
        /* <DEDUP_REMOVED lines=10> */
.L_x_158:
[-CC-:B------:R-:W-:Y:S01]  /*6fa0*/  SHF.R.U64 R23, R8, R0.reuse, R9.reuse ;  /* 0x0000000008177219 */ /* 0x180fe20000001209 */
[----:B------:R-:W0:Y:S01]  /*6fb0*/  LDC.64 R26, c[0x0][0x640] ;  /* 0x00019000ff1a7b82 */ /* 0x000e220000000a00 */
[----:B------:R-:W-:Y:S01]  /*6fc0*/  SHF.R.U32.HI R0, RZ, R0, R9 ;  /* 0x00000000ff007219 */ /* 0x000fe20000011609 */
[----:B------:R-:W-:Y:S01]  /*6fd0*/  ULDC UR4, c[0x0][0x150] ;  /* 0x0000540000047ab9 */ /* 0x000fe20000000800 */
[----:B------:R-:W-:Y:S02]  /*6fe0*/  IADD3 R3, P0, RZ, -R23, RZ ;  /* 0x80000017ff037210 */ /* 0x000fe40007f1e0ff */
[----:B------:R-:W-:-:S03]  /*6ff0*/  I2FP.F32.U32 R7, R12 ;  /* 0x0000000c00077245 */ /* 0x000fc60000201000 */
[----:B------:R-:W1:Y:S01]  /*7000*/  LDC R6, c[0x0][0x618] ;  /* 0x00018600ff067b82 */ /* 0x000e620000000800 */
[----:B------:R-:W-:Y:S02]  /*7010*/  IMAD.X R5, RZ, RZ, ~R0, P0 ;  /* 0x000000ffff057224 */ /* 0x000fe400000e0e00 */
[----:B------:R-:W-:Y:S01]  /*7020*/  FMUL R7, R7, UR4 ;  /* 0x0000000407077c20 */ /* 0x000fe20008400000 */
[----:B------:R-:W-:Y:S01]  /*7030*/  ULDC UR4, c[0x0][0x154] ;  /* 0x0000550000047ab9 */ /* 0x000fe20000000800 */
[-C--:B------:R-:W-:Y:S02]  /*7040*/  IMAD R0, R5, R14.reuse, RZ ;  /* 0x0000000e05007224 */ /* 0x080fe400078e02ff */
[C---:B------:R-:W-:Y:S01]  /*7050*/  IMAD.WIDE.U32 R4, R3.reuse, R14, R16 ;  /* 0x0000000e03047225 */ /* 0x040fe200078e0010 */
[----:B------:R-:W4:Y:S01]  /*7060*/  LDC R8, c[0x0][0x608] ;  /* 0x00018200ff087b82 */ /* 0x000f220000000800 */
[----:B------:R-:W2:Y:S02]  /*7070*/  F2I.U32.TRUNC.NTZ R7, R7 ;  /* 0x0000000700077305 */ /* 0x000ea4000020f000 */
[----:B------:R-:W-:Y:S01]  /*7080*/  IMAD R3, R3, R15, R0 ;  /* 0x0000000f03037224 */ /* 0x000fe200078e0200 */
[----:B------:R-:W-:-:S03]  /*7090*/  I2FP.F32.U32 R0, R20 ;  /* 0x0000001400007245 */ /* 0x000fc60000201000 */
[----:B------:R-:W-:Y:S01]  /*70a0*/  IMAD.IADD R3, R5, 0x1, R3 ;  /* 0x0000000105037824 */ /* 0x000fe200078e0203 */
[----:B------:R-:W3:Y:S01]  /*70b0*/  LDC R11, c[0x0][0x658] ;  /* 0x00019600ff0b7b82 */ /* 0x000ee20000000800 */
[----:B0-----:R-:W-:-:S04]  /*70c0*/  ISETP.NE.U32.AND P0, PT, R26, RZ, PT ;  /* 0x000000ff1a00720c */ /* 0x001fc80003f05070 */
[----:B------:R-:W-:-:S03]  /*70d0*/  ISETP.NE.AND.EX P0, PT, R27, RZ, PT, P0 ;  /* 0x000000ff1b00720c */ /* 0x000fc60003f05300 */
[----:B------:R-:W0:Y:S01]  /*70e0*/  LDC R9, c[0x0][0x144] ;  /* 0x00005100ff097b82 */ /* 0x000e220000000800 */
[-C--:B-1----:R-:W-:Y:S01]  /*70f0*/  SHF.R.U64 R10, R4, R6.reuse, R3 ;  /* 0x00000006040a7219 */ /* 0x082fe20000001203 */
[----:B--2---:R-:W-:Y:S01]  /*7100*/  IMAD.MOV R7, RZ, RZ, -R7 ;  /* 0x000000ffff077224 */ /* 0x004fe200078e0a07 */
[----:B------:R-:W-:Y:S01]  /*7110*/  SHF.R.U32.HI R3, RZ, R6, R3 ;  /* 0x00000006ff037219 */ /* 0x000fe20000011603 */
[----:B------:R-:W-:-:S04]  /*7120*/  FMUL R6, R0, UR4 ;  /* 0x0000000400067c20 */ /* 0x000fc80008400000 */
[----:B------:R-:W1:Y:S01]  /*7130*/  LDC R21, c[0x0][0x148] ;  /* 0x00005200ff157b82 */ /* 0x000e620000000800 */
[----:B------:R2:W0:Y:S01]  /*7140*/  F2I.U32.TRUNC.NTZ R14, R6 ;  /* 0x00000006000e7305 */ /* 0x000422000020f000 */
[-CC-:B----4-:R-:W-:Y:S02]  /*7150*/  SHF.R.U64 R13, R10, R8.reuse, R3.reuse ;  /* 0x000000080a0d7219 */ /* 0x190fe40000001203 */
[----:B------:R-:W-:-:S04]  /*7160*/  SHF.R.U32.HI R0, RZ, R8, R3 ;  /* 0x00000008ff007219 */ /* 0x000fc80000011603 */
[----:B------:R-:W4:Y:S01]  /*7170*/  LDC R24, c[0x0][0x600] ;  /* 0x00018000ff187b82 */ /* 0x000f220000000800 */
[-CC-:B---3--:R-:W-:Y:S02]  /*7180*/  SHF.R.U64 R15, R13, R11.reuse, R0.reuse ;  /* 0x0000000b0d0f7219 */ /* 0x188fe40000001200 */
[----:B------:R-:W-:-:S03]  /*7190*/  SHF.R.U32.HI R5, RZ, R11, R0 ;  /* 0x0000000bff057219 */ /* 0x000fc60000011600 */
[----:B------:R-:W-:Y:S02]  /*71a0*/  IMAD.MOV.U32 R4, RZ, RZ, R15 ;  /* 0x000000ffff047224 */ /* 0x000fe400078e000f */
[----:B------:R-:W3:Y:S01]  /*71b0*/  LDC R28, c[0x0][0x648] ;  /* 0x00019200ff1c7b82 */ /* 0x000ee20000000800 */
[----:B0-----:R-:W-:-:S07]  /*71c0*/  IMAD R25, R9, R7, R12 ;  /* 0x0000000709197224 */ /* 0x001fce00078e020c */
[----:B------:R-:W0:Y:S08]  /*71d0*/  LDC R29, c[0x0][0x638] ;  /* 0x00018e00ff1d7b82 */ /* 0x000e300000000800 */
[----:B------:R-:W0:Y:S01]  /*71e0*/  LDC R30, c[0x0][0x610] ;  /* 0x00018400ff1e7b82 */ /* 0x000e220000000800 */
[----:B-12-4-:R-:W-:Y:S05]  /*71f0*/  @!P0 BRA `(.L_x_159) ;  /* 0x0000000000288947 */ /* 0x016fea0003800000 */
[----:B------:R-:W1:Y:S02]  /*7200*/  LDC R0, c[0x0][0x64c] ;  /* 0x00019300ff007b82 */ /* 0x000e640000000800 */
[----:B-1----:R-:W-:-:S05]  /*7210*/  IADD3 R3, P0, R15, R0, RZ ;  /* 0x000000000f037210 */ /* 0x002fca0007f1e0ff */
        /* <DEDUP_REMOVED lines=8> */
.L_x_159:
[----:B------:R-:W-:Y:S01]  /*72a0*/  ISETP.NE.AND P0, PT, R2, 0x1, PT ;  /* 0x000000010200780c */ /* 0x000fe20003f05270 */
[----:B------:R-:W-:Y:S01]  /*72b0*/  IMAD.MOV R14, RZ, RZ, -R14 ;  /* 0x000000ffff0e7224 */ /* 0x000fe200078e0a0e */
[----:B---3--:R-:W-:Y:S01]  /*72c0*/  SHF.R.U64 R0, R4, R28, R5 ;  /* 0x0000001c04007219 */ /* 0x008fe20000001205 */
[----:B------:R-:W-:Y:S01]  /*72d0*/  VIADD R5, R24, 0xffffffff ;  /* 0xffffffff18057836 */ /* 0x000fe20000000000 */
[----:B------:R-:W-:-:S03]  /*72e0*/  LOP3.LUT R3, R13, R100, RZ, 0xc0, !PT ;  /* 0x000000640d037212 */ /* 0x000fc600078ec0ff */
[----:B------:R-:W-:Y:S01]  /*72f0*/  IMAD.MOV R4, RZ, RZ, -R0 ;  /* 0x000000ffff047224 */ /* 0x000fe200078e0a00 */
[----:B------:R-:W-:Y:S01]  /*7300*/  LOP3.LUT R10, R10, R5, RZ, 0xc0, !PT ;  /* 0x000000050a0a7212 */ /* 0x000fe200078ec0ff */
[----:B------:R-:W-:Y:S02]  /*7310*/  IMAD R0, R96, R0, R3 ;  /* 0x0000000060007224 */ /* 0x000fe400078e0203 */
[----:B0-----:R-:W-:Y:S02]  /*7320*/  IMAD R3, R4, R29, R15 ;  /* 0x0000001d04037224 */ /* 0x001fe400078e020f */
[----:B------:R-:W-:Y:S02]  /*7330*/  @P0 IMAD R25, R21, R14, R20 ;  /* 0x0000000e15190224 */ /* 0x000fe400078e0214 */
[----:B------:R-:W-:Y:S02]  /*7340*/  IMAD R5, R3, R24, R10 ;  /* 0x0000001803057224 */ /* 0x000fe400078e020a */
[----:B------:R-:W-:-:S02]  /*7350*/  IMAD R0, R0, R30, R25 ;  /* 0x0000001e00007224 */ /* 0x000fc400078e0219 */
[----:B------:R-:W-:-:S03]  /*7360*/  IMAD.MOV.U32 R4, RZ, RZ, 0x1 ;  /* 0x00000001ff047424 */ /* 0x000fc600078e00ff */
[----:B------:R-:W-:Y:S02]  /*7370*/  SEL R102, R5, R0, !P0 ;  /* 0x0000000005667207 */ /* 0x000fe40004000000 */
[----:B------:R-:W-:Y:S02]  /*7380*/  PRMT R3, R4, 0x7610, R3 ;  /* 0x0000761004037816 */ /* 0x000fe40000000003 */
[----:B------:R-:W-:-:S07]  /*7390*/  SEL R0, R0, R5, !P0 ;  /* 0x0000000500007207 */ /* 0x000fce0004000000 */
.L_x_157:
[----:B------:R-:W-:Y:S01]  /*73a0*/  LOP3.LUT P0, RZ, R3, 0xff, RZ, 0xc0, !PT ;  /* 0x000000ff03ff7812 */ /* 0x000fe2000780c0ff */
[----:B------:R-:W-:-:S12]  /*73b0*/  IMAD.MOV.U32 R109, RZ, RZ, R0 ;  /* 0x000000ffff6d7224 */ /* 0x000fd800078e0000 */
[----:B------:R-:W-:Y:S05]  /*73c0*/  @P0 BRA `(.L_x_160) ;  /* 0xffffffa0002c0947 */ /* 0x000fea000383ffff */
[----:B------:R-:W-:Y:S05]  /*73d0*/  EXIT ;  /* 0x000000000000794d */ /* 0x000fea0003800000 */
.L_x_7:
        /* <DEDUP_REMOVED lines=26> */
.L_x_162:
[----:B------:R-:W0:Y:S01]  /*7580*/  LDC.64 R30, c[0x0][0x640] ;  /* 0x00019000ff1e7b82 */ /* 0x000e220000000a00 */
[-CC-:B------:R-:W-:Y:S01]  /*7590*/  SHF.R.U64 R21, R14, R8.reuse, R15.reuse ;  /* 0x000000080e157219 */ /* 0x180fe2000000120f */
[----:B------:R-:W-:Y:S01]  /*75a0*/  IMAD.MOV.U32 R27, RZ, RZ, 0x1 ;  /* 0x00000001ff1b7424 */ /* 0x000fe200078e00ff */
[----:B------:R-:W-:Y:S02]  /*75b0*/  SHF.R.U32.HI R7, RZ, R8, R15 ;  /* 0x00000008ff077219 */ /* 0x000fe4000001160f */
[----:B------:R-:W-:-:S03]  /*75c0*/  IADD3 R13, P0, RZ, -R21, RZ ;  /* 0x80000015ff0d7210 */ /* 0x000fc60007f1e0ff */
[----:B------:R-:W1:Y:S02]  /*75d0*/  LDC R12, c[0x0][0x618] ;  /* 0x00018600ff0c7b82 */ /* 0x000e640000000800 */
[----:B------:R-:W-:Y:S02]  /*75e0*/  IMAD.X R7, RZ, RZ, ~R7, P0 ;  /* 0x000000ffff077224 */ /* 0x000fe400000e0e07 */
[----:B------:R-:W-:-:S04]  /*75f0*/  IMAD.WIDE.U32 R10, R13, R22, R16 ;  /* 0x000000160d0a7225 */ /* 0x000fc800078e0010 */
[----:B------:R-:W2:Y:S01]  /*7600*/  LDC R14, c[0x0][0x608] ;  /* 0x00018200ff0e7b82 */ /* 0x000ea20000000800 */
[----:B------:R-:W-:-:S04]  /*7610*/  IMAD R8, R7, R22, RZ ;  /* 0x0000001607087224 */ /* 0x000fc800078e02ff */
[----:B------:R-:W-:-:S03]  /*7620*/  IMAD R7, R13, R23, R8 ;  /* 0x000000170d077224 */ /* 0x000fc600078e0208 */
[----:B------:R-:W3:Y:S01]  /*7630*/  LDC R28, c[0x0][0x658] ;  /* 0x00019600ff1c7b82 */ /* 0x000ee20000000800 */
[----:B------:R-:W-:Y:S01]  /*7640*/  IMAD.IADD R7, R11, 0x1, R7 ;  /* 0x000000010b077824 */ /* 0x000fe200078e0207 */
[----:B0-----:R-:W-:Y:S01]  /*7650*/  ISETP.NE.U32.AND P0, PT, R30, RZ, PT ;  /* 0x000000ff1e00720c */ /* 0x001fe20003f05070 */
[----:B------:R-:W-:-:S03]  /*7660*/  IMAD.MOV.U32 R11, RZ, RZ, -0x1 ;  /* 0xffffffffff0b7424 */ /* 0x000fc600078e00ff */
        /* <DEDUP_REMOVED lines=8> */
[-C--:B---3--:R-:W-:Y:S02]  /*76f0*/  SHF.L.U32 R10, R11, R28.reuse, RZ ;  /* 0x0000001c0b0a7219 */ /* 0x088fe400000006ff */
[--C-:B------:R-:W-:Y:S02]  /*7700*/  SHF.R.U64 R26, R22, R28, R7.reuse ;  /* 0x0000001c161a7219 */ /* 0x100fe40000001207 */
[----:B------:R-:W-:Y:S02]  /*7710*/  LOP3.LUT R29, RZ, R10, RZ, 0x33, !PT ;  /* 0x0000000aff1d7212 */ /* 0x000fe400078e33ff */
[----:B------:R-:W-:Y:S01]  /*7720*/  SHF.R.U32.HI R11, RZ, R28, R7 ;  /* 0x0000001cff0b7219 */ /* 0x000fe20000011607 */
[----:B------:R-:W3:Y:S01]  /*7730*/  LDC R32, c[0x0][0x610] ;  /* 0x00018400ff207b82 */ /* 0x000ee20000000800 */
[----:B------:R-:W-:Y:S01]  /*7740*/  IMAD.MOV.U32 R10, RZ, RZ, R26 ;  /* 0x000000ffff0a7224 */ /* 0x000fe200078e001a */
[----:B------:R-:W-:Y:S06]  /*7750*/  @!P0 BRA `(.L_x_163) ;  /* 0x0000000000288947 */ /* 0x000fec0003800000 */
        /* <DEDUP_REMOVED lines=10> */
.L_x_163:
[----:B------:R-:W-:Y:S02]  /*7800*/  ISETP.NE.AND P0, PT, R2, 0x1, PT ;  /* 0x000000010200780c */ /* 0x000fe40003f05270 */
[----:B-1----:R-:W-:Y:S01]  /*7810*/  SHF.R.U64 R8, R10, R8, R11 ;  /* 0x000000080a087219 */ /* 0x002fe2000000120b */
[----:B0-----:R-:W-:Y:S01]  /*7820*/  VIADD R11, R23, 0xffffffff ;  /* 0xffffffff170b7836 */ /* 0x001fe20000000000 */
[----:B------:R-:W-:Y:S02]  /*7830*/  SHF.L.U32 R27, R27, R28, RZ ;  /* 0x0000001c1b1b7219 */ /* 0x000fe400000006ff */
[----:B------:R-:W-:Y:S01]  /*7840*/  LOP3.LUT R5, R22, R29, RZ, 0xc0, !PT ;  /* 0x0000001d16057212 */ /* 0x000fe200078ec0ff */
[----:B------:R-:W-:-:S04]  /*7850*/  IMAD.MOV R7, RZ, RZ, -R8 ;  /* 0x000000ffff077224 */ /* 0x000fc800078e0a08 */
[----:B------:R-:W-:Y:S02]  /*7860*/  IMAD R5, R27, R8, R5 ;  /* 0x000000081b057224 */ /* 0x000fe400078e0205 */
[----:B------:R-:W-:Y:S01]  /*7870*/  @P0 IMAD R6, R9, R24, R4 ;  /* 0x0000001809060224 */ /* 0x000fe200078e0204 */
[----:B------:R-:W-:Y:S01]  /*7880*/  LOP3.LUT R9, R20, R11, RZ, 0xc0, !PT ;  /* 0x0000000b14097212 */ /* 0x000fe200078ec0ff */
[----:B--2---:R-:W-:Y:S02]  /*7890*/  IMAD R4, R7, R25, R26 ;  /* 0x0000001907047224 */ /* 0x004fe400078e021a */
[----:B---3--:R-:W-:Y:S02]  /*78a0*/  IMAD R6, R5, R32, R6 ;  /* 0x0000002005067224 */ /* 0x008fe400078e0206 */
[----:B------:R-:W-:Y:S02]  /*78b0*/  IMAD R5, R4, R23, R9 ;  /* 0x0000001704057224 */ /* 0x000fe400078e0209 */
[----:B------:R-:W-:-:S02]  /*78c0*/  IMAD.MOV.U32 R8, RZ, RZ, 0x1 ;  /* 0x00000001ff087424 */ /* 0x000fc400078e00ff */
[----:B------:R-:W-:Y:S01]  /*78d0*/  IMAD.MOV.U32 R7, RZ, RZ, R21 ;  /* 0x000000ffff077224 */ /* 0x000fe200078e0015 */
[----:B------:R-:W-:Y:S02]  /*78e0*/  SEL R19, R5, R6, !P0 ;  /* 0x0000000605137207 */ /* 0x000fe40004000000 */
[----:B------:R-:W-:-:S07]  /*78f0*/  SEL R12, R6, R5, !P0 ;  /* 0x00000005060c7207 */ /* 0x000fce0004000000 */
.L_x_161:
[----:B------:R-:W-:-:S08]  /*7900*/  NOP ;  /* 0x0000000000007918 */ /* 0x000fd00000000000 */
[----:B------:R-:W0:-:S00]  /*7910*/  USETMAXREG.DEALLOC.CTAPOOL 0x28 ;  /* 0x00000028000079c8 */ /* 0x000e0000080e0500 */
[----:B0-----:R-:W-:-:S13]  /*7920*/  ISETP.NE.AND P0, PT, R3, RZ, PT ;  /* 0x000000ff0300720c */ /* 0x001fda0003f05270 */
[----:B------:R-:W-:Y:S05]  /*7930*/  @P0 EXIT ;  /* 0x000000000000094d */ /* 0x000fea0003800000 */
[----:B------:R-:W-:Y:S01]  /*7940*/  LOP3.LUT P0, RZ, R8, 0xff, RZ, 0xc0, !PT ;  /* 0x000000ff08ff7812 */ /* 0x000fe2000780c0ff */
[----:B------:R-:W-:Y:S02]  /*7950*/  IMAD.MOV.U32 R3, RZ, RZ, 0x1 ;  /* 0x00000001ff037424 */ /* 0x000fe400078e00ff */
[----:B------:R-:W-:-:S10]  /*7960*/  IMAD.MOV.U32 R13, RZ, RZ, RZ ;  /* 0x000000ffff0d7224 */ /* 0x000fd400078e00ff */
[----:B------:R-:W-:Y:S05]  /*7970*/  @!P0 BRA `(.L_x_164) ;  /* 0x0000000c00648947 */ /* 0x000fea0003800000 */
[----:B------:R-:W0:Y:S01]  /*7980*/  LDC R3, c[0x0][0x28c] ;  /* 0x0000a300ff037b82 */ /* 0x000e220000000800 */
[----:B------:R-:W-:Y:S01]  /*7990*/  ULDC UR5, c[0x0][0x658] ;  /* 0x0001960000057ab9 */ /* 0x000fe20000000800 */
[----:B------:R-:W-:Y:S01]  /*79a0*/  UMOV UR10, 0xffffffff ;  /* 0xffffffff000a7882 */ /* 0x000fe20000000000 */
[----:B------:R-:W-:Y:S01]  /*79b0*/  UMOV UR11, 0x1 ;  /* 0x00000001000b7882 */ /* 0x000fe20000000000 */
[----:B------:R-:W-:Y:S01]  /*79c0*/  USHF.L.U32 UR10, UR10, UR5, URZ ;  /* 0x000000050a0a7299 */ /* 0x000fe2000800063f */
[----:B------:R-:W-:Y:S01]  /*79d0*/  BSSY B0, `(.L_x_164) ;  /* 0x00000d3000007945 */ /* 0x000fe20003800000 */
[----:B------:R-:W-:Y:S01]  /*79e0*/  IMAD.MOV.U32 R11, RZ, RZ, 0x1 ;  /* 0x00000001ff0b7424 */ /* 0x000fe200078e00ff */
[----:B------:R-:W-:Y:S01]  /*79f0*/  LOP3.LUT R10, R18, 0x2, RZ, 0xfc, !PT ;  /* 0x00000002120a7812 */ /* 0x000fe200078efcff */
[----:B------:R-:W1:Y:S01]  /*7a00*/  S2UR UR9, SR_CgaCtaId ;  /* 0x00000000000979c3 */ /* 0x000e620000008800 */
[----:B------:R-:W-:Y:S01]  /*7a10*/  ULOP3.LUT UR13, URZ, UR10, URZ, 0x33, !UPT ;  /* 0x0000000a3f0d7292 */ /* 0x000fe2000f8e333f */
[----:B------:R-:W-:Y:S01]  /*7a20*/  IMAD.MOV.U32 R13, RZ, RZ, RZ ;  /* 0x000000ffff0d7224 */ /* 0x000fe200078e00ff */
[----:B------:R-:W-:Y:S01]  /*7a30*/  ULDC UR4, c[0x0][0x600] ;  /* 0x0001800000047ab9 */ /* 0x000fe20000000800 */
[----:B------:R-:W-:Y:S01]  /*7a40*/  UMOV UR18, 0x5 ;  /* 0x0000000500127882 */ /* 0x000fe20000000000 */
[----:B------:R-:W-:-:S02]  /*7a50*/  UIADD3 UR4, UR4, -0x1, URZ ;  /* 0xffffffff04047890 */ /* 0x000fc4000fffe03f */
[----:B------:R-:W-:Y:S01]  /*7a60*/  USHF.L.U32 UR5, UR11, UR5, URZ ;  /* 0x000000050b057299 */ /* 0x000fe2000800063f */
[----:B------:R-:W-:Y:S01]  /*7a70*/  ULDC.64 UR24, c[0x0][0x198] ;  /* 0x0000660000187ab9 */ /* 0x000fe20000000a00 */
[----:B0-----:R-:W-:-:S05]  /*7a80*/  VIADD R3, R3, 0x1f ;  /* 0x0000001f03037836 */ /* 0x001fca0000000000 */
[----:B------:R-:W-:Y:S01]  /*7a90*/  SHF.R.S32.HI R4, RZ, 0x1f, R3 ;  /* 0x0000001fff047819 */ /* 0x000fe20000011403 */
[----:B-1----:R-:W-:-:S03]  /*7aa0*/  ULOP3.LUT UR8, UR9, 0x1, URZ, 0xc0, !UPT ;  /* 0x0000000109087892 */ /* 0x002fc6000f8ec03f */
[----:B------:R-:W-:Y:S01]  /*7ab0*/  LEA.HI R4, R4, R3, RZ, 0x5 ;  /* 0x0000000304047211 */ /* 0x000fe200078f28ff */
[----:B------:R-:W-:Y:S01]  /*7ac0*/  USHF.R.U32.HI UR26, URZ, 0x1, UR9 ;  /* 0x000000013f1a7899 */ /* 0x000fe20008011609 */
[----:B------:R-:W-:Y:S01]  /*7ad0*/  IMAD.MOV.U32 R3, RZ, RZ, 0x1 ;  /* 0x00000001ff037424 */ /* 0x000fe200078e00ff */
[----:B------:R-:W-:Y:S01]  /*7ae0*/  USHF.L.U32 UR6, UR9, 0x5, URZ ;  /* 0x0000000509067899 */ /* 0x000fe2000800063f */
[----:B------:R-:W-:Y:S01]  /*7af0*/  SHF.R.S32.HI R8, RZ, 0x5, R4 ;  /* 0x00000005ff087819 */ /* 0x000fe20000011404 */
[----:B------:R-:W-:Y:S02]  /*7b00*/  USHF.L.U32 UR7, UR9, 0xa, URZ ;  /* 0x0000000a09077899 */ /* 0x000fe4000800063f */
[----:B------:R-:W-:Y:S02]  /*7b10*/  ULOP3.LUT UR9, UR9, 0xfffffffe, URZ, 0xc0, !UPT ;  /* 0xfffffffe09097892 */ /* 0x000fe4000f8ec03f */
[----:B------:R-:W-:Y:S01]  /*7b20*/  UISETP.GT.U32.AND UP0, UPT, UR8, 0xffff, UPT ;  /* 0x0000ffff0800788c */ /* 0x000fe2000bf04070 */
[----:B------:R-:W-:Y:S01]  /*7b30*/  VIADD R9, R8, 0x1 ;  /* 0x0000000108097836 */ /* 0x000fe20000000000 */
[----:B------:R-:W-:-:S02]  /*7b40*/  USHF.L.U32 UR10, UR11, UR9, URZ ;  /* 0x000000090b0a7299 */ /* 0x000fc4000800063f */
[----:B------:R-:W-:Y:S02]  /*7b50*/  ULOP3.LUT UR9, UR9, 0x1, URZ, 0xfc, !UPT ;  /* 0x0000000109097892 */ /* 0x000fe4000f8efc3f */
[----:B------:R-:W-:Y:S02]  /*7b60*/  USEL UR8, UR8, 0xffff, !UP0 ;  /* 0x0000ffff08087887 */ /* 0x000fe4000c000000 */
[----:B------:R-:W-:Y:S02]  /*7b70*/  USHF.L.U32 UR9, UR11, UR9, URZ ;  /* 0x000000090b097299 */ /* 0x000fe4000800063f */
[----:B------:R-:W-:Y:S02]  /*7b80*/  ULOP3.LUT UR8, UR8, 0xffff, URZ, 0xc0, !UPT ;  /* 0x0000ffff08087892 */ /* 0x000fe4000f8ec03f */
[----:B------:R-:W-:Y:S02]  /*7b90*/  ULOP3.LUT UR6, UR6, 0x20, URZ, 0xc0, !UPT ;  /* 0x0000002006067892 */ /* 0x000fe4000f8ec03f */
[----:B------:R-:W-:-:S02]  /*7ba0*/  ULOP3.LUT UR7, UR7, 0x400, URZ, 0xc0, !UPT ;  /* 0x0000040007077892 */ /* 0x000fc4000f8ec03f */
[----:B------:R-:W-:Y:S02]  /*7bb0*/  ULOP3.LUT UR19, UR10, UR9, URZ, 0xfc, !UPT ;  /* 0x000000090a137292 */ /* 0x000fe4000f8efc3f */
[----:B------:R-:W-:-:S12]  /*7bc0*/  USHF.L.U32 UR18, UR18, UR8, URZ ;  /* 0x0000000812127299 */ /* 0x000fd8000800063f */
.L_x_175:
[----:B------:R-:W-:-:S03]  /*7bd0*/  UMOV UR8, 0xffffffff ;  /* 0xffffffff00087882 */ /* 0x000fc60000000000 */
[----:B------:R-:W-:Y:S05]  /*7be0*/  BRA.DIV UR8, `(.L_x_165) ;  /* 0x0000000e088c7947 */ /* 0x000fea000b800000 */
[----:B------:R-:W-:-:S13]  /*7bf0*/  ELECT P6, URZ, PT ;  /* 0x00000000003f782f */ /* 0x000fda00038c0000 */
.L_x_185:
[----:B------:R-:W0:Y:S01]  /*7c00*/  LDC R4, c[0x0][0x28c] ;  /* 0x0000a300ff047b82 */ /* 0x000e220000000800 */
[----:B------:R-:W-:Y:S01]  /*7c10*/  BSSY B1, `(.L_x_166) ;  /* 0x000003c000017945 */ /* 0x000fe20003800000 */
[----:B0-----:R-:W-:-:S13]  /*7c20*/  ISETP.LT.OR P6, PT, R4, 0x1, !P6 ;  /* 0x000000010400780c */ /* 0x001fda00077c1670 */
[----:B------:R-:W-:Y:S05]  /*7c30*/  @P6 BRA `(.L_x_167) ;  /* 0x0000000000e46947 */ /* 0x000fea0003800000 */
[----:B------:R-:W-:Y:S01]  /*7c40*/  LEA R12, R12, UR26, 0x1 ;  /* 0x0000001a0c0c7c11 */ /* 0x000fe2000f8e08ff */
[----:B------:R-:W-:Y:S01]  /*7c50*/  IMAD.MOV.U32 R20, RZ, RZ, RZ ;  /* 0x000000ffff147224 */ /* 0x000fe200078e00ff */
[----:B------:R-:W-:Y:S01]  /*7c60*/  LEA R19, R19, UR6, 0x6 ;  /* 0x0000000613137c11 */ /* 0x000fe2000f8e30ff */
[----:B------:R-:W-:Y:S02]  /*7c70*/  IMAD.MOV.U32 R4, RZ, RZ, R9 ;  /* 0x000000ffff047224 */ /* 0x000fe400078e0009 */
[----:B------:R-:W-:Y:S02]  /*7c80*/  IMAD.MOV.U32 R5, RZ, RZ, R3 ;  /* 0x000000ffff057224 */ /* 0x000fe400078e0003 */
[----:B------:R-:W-:Y:S02]  /*7c90*/  IMAD.MOV.U32 R6, RZ, RZ, R13 ;  /* 0x000000ffff067224 */ /* 0x000fe400078e000d */
[----:B------:R-:W-:-:S07]  /*7ca0*/  IMAD.SHL.U32 R15, R12, 0x80, RZ ;  /* 0x000000800c0f7824 */ /* 0x000fce00078e00ff */
.L_x_170:
[----:B------:R-:W0:Y:S01]  /*7cb0*/  S2R R21, SR_CgaCtaId ;  /* 0x0000000000157919 */ /* 0x000e220000008800 */
[----:B------:R-:W-:Y:S02]  /*7cc0*/  MOV R12, 0x400 ;  /* 0x00000400000c7802 */ /* 0x000fe40000000f00 */
[----:B------:R-:W-:-:S13]  /*7cd0*/  ISETP.NE.AND P1, PT, R0, RZ, PT ;  /* 0x000000ff0000720c */ /* 0x000fda0003f25270 */
[----:B------:R-:W1:Y:S01]  /*7ce0*/  @!P1 LDC R14, c[0x0][0x500] ;  /* 0x00014000ff0e9b82 */ /* 0x000e620000000800 */
[----:B0-----:R-:W-:Y:S02]  /*7cf0*/  LEA R23, R21, R12, 0x18 ;  /* 0x0000000c15177211 */ /* 0x001fe400078ec0ff */
[----:B------:R-:W-:-:S03]  /*7d00*/  SHF.L.U32 R12, R5, 0x1f, RZ ;  /* 0x0000001f050c7819 */ /* 0x000fc600000006ff */
[----:B------:R-:W-:-:S04]  /*7d10*/  IMAD R21, R6, 0x8, R23 ;  /* 0x0000000806157824 */ /* 0x000fc800078e0217 */
[----:B------:R-:W0:Y:S02]  /*7d20*/  SYNCS.PHASECHK.TRANS64.TRYWAIT P0, [R21+URZ+0x18], R12 ;  /* 0x0000180c150075a7 */ /* 0x000e24000800017f */
[----:B01----:R-:W-:Y:S05]  /*7d30*/  @!P0 BRA `(.L_x_168) ;  /* 0x0000000c00588947 */ /* 0x003fea0003800000 */
.L_x_186:
[----:B0-----:R-:W-:Y:S01]  /*7d40*/  PRMT R12, R10, 0x9910, RZ ;  /* 0x000099100a0c7816 */ /* 0x001fe200000000ff */
[----:B------:R0:W-:Y:S03]  /*7d50*/  @!P1 SYNCS.ARRIVE.TRANS64 RZ, [R21+URZ], R14 ;  /* 0x0000000e15ff99a7 */ /* 0x0001e6000800003f */
[----:B------:R-:W-:-:S13]  /*7d60*/  ISETP.NE.AND P0, PT, R12, 0x2, PT ;  /* 0x000000020c00780c */ /* 0x000fda0003f05270 */
[----:B0-----:R-:W-:Y:S05]  /*7d70*/  @P0 BRA `(.L_x_169) ;  /* 0x0000000000040947 */ /* 0x001fea0003800000 */
[----:B------:R-:W-:Y:S01]  /*7d80*/  BPT.TRAP 0x1 ;  /* 0x000000040000795c */ /* 0x000fe20000300000 */
.L_x_169:
[----:B------:R-:W-:Y:S01]  /*7d90*/  LEA R12, R6, UR26, 0x1 ;  /* 0x0000001a060c7c11 */ /* 0x000fe2000f8e08ff */
[----:B------:R-:W-:Y:S01]  /*7da0*/  VIADD R4, R4, 0xffffffff ;  /* 0xffffffff04047836 */ /* 0x000fe20000000000 */
[----:B------:R-:W-:Y:S01]  /*7db0*/  R2UR UR22, R15 ;  /* 0x000000000f1672ca */ /* 0x000fe200000e0000 */
[----:B------:R-:W-:Y:S01]  /*7dc0*/  UIADD3 UR14, UP0, UR24, 0xf0, URZ ;  /* 0x000000f0180e7890 */ /* 0x000fe2000ff1e03f */
[----:B------:R-:W-:Y:S01]  /*7dd0*/  R2UR UR9, R21 ;  /* 0x00000000150972ca */ /* 0x000fe200000e0000 */
[----:B------:R-:W-:Y:S01]  /*7de0*/  IMAD.SHL.U32 R12, R12, 0x1000, RZ ;  /* 0x000010000c0c7824 */ /* 0x000fe200078e00ff */
[----:B------:R-:W-:Y:S01]  /*7df0*/  R2UR UR10, R20 ;  /* 0x00000000140a72ca */ /* 0x000fe200000e0000 */
[----:B------:R-:W-:Y:S01]  /*7e00*/  UIADD3 UR28, UP1, UR24, 0x1f0, URZ ;  /* 0x000001f0181c7890 */ /* 0x000fe2000ff3e03f */
[----:B------:R-:W-:Y:S01]  /*7e10*/  R2UR UR12, R7 ;  /* 0x00000000070c72ca */ /* 0x000fe200000e0000 */
[--C-:B------:R-:W-:Y:S01]  /*7e20*/  IMAD R14, R12, 0x2, R23.reuse ;  /* 0x000000020c0e7824 */ /* 0x100fe200078e0217 */
[----:B------:R-:W-:Y:S01]  /*7e30*/  LEA R12, R6, UR7, 0xb ;  /* 0x00000007060c7c11 */ /* 0x000fe2000f8e58ff */
[----:B------:R-:W-:Y:S01]  /*7e40*/  UIADD3.X UR15, URZ, UR25, URZ, UP0, !UPT ;  /* 0x000000193f0f7290 */ /* 0x000fe200087fe43f */
[----:B------:R-:W-:Y:S01]  /*7e50*/  R2UR UR23, R19 ;  /* 0x00000000131772ca */ /* 0x000fe200000e0000 */
[----:B------:R-:W-:Y:S01]  /*7e60*/  UPRMT UR20, URZ, 0x5410, UR18 ;  /* 0x000054103f147896 */ /* 0x000fe20008000012 */
[----:B------:R-:W-:Y:S01]  /*7e70*/  R2UR UR8, R14 ;  /* 0x000000000e0872ca */ /* 0x000fe200000e0000 */
[----:B------:R-:W-:Y:S01]  /*7e80*/  IMAD R12, R12, 0x2, R23 ;  /* 0x000000020c0c7824 */ /* 0x000fe200078e0217 */
[----:B------:R-:W-:Y:S01]  /*7e90*/  ISETP.GT.AND P1, PT, R4, 0x1, PT ;  /* 0x000000010400780c */ /* 0x000fe20003f24270 */
[----:B------:R-:W-:Y:S01]  /*7ea0*/  VIADD R6, R6, 0x1 ;  /* 0x0000000106067836 */ /* 0x000fe20000000000 */
[----:B------:R-:W-:Y:S01]  /*7eb0*/  UPRMT UR27, URZ, 0x5410, UR19 ;  /* 0x000054103f1b7896 */ /* 0x000fe20008000013 */
[----:B------:R-:W-:Y:S01]  /*7ec0*/  VIADD R20, R20, 0x20 ;  /* 0x0000002014147836 */ /* 0x000fe20000000000 */
[----:B------:R-:W-:Y:S01]  /*7ed0*/  R2UR UR11, R12 ;  /* 0x000000000c0b72ca */ /* 0x000fe200000e0000 */
[----:B------:R-:W-:Y:S01]  /*7ee0*/  UIADD3.X UR29, URZ, UR25, URZ, UP1, !UPT ;  /* 0x000000193f1d7290 */ /* 0x000fe20008ffe43f */
[----:B------:R-:W-:Y:S01]  /*7ef0*/  ISETP.NE.AND P0, PT, R6, 0x3, PT ;  /* 0x000000030600780c */ /* 0x000fe20003f05270 */
[----:B------:R-:W-:Y:S01]  /*7f00*/  UMOV UR16, 0x0 ;  /* 0x0000000000107882 */ /* 0x000fe20000000000 */
[----:B------:R-:W-:-:S02]  /*7f10*/  UMOV UR17, 0x10000000 ;  /* 0x1000000000117882 */ /* 0x000fc40000000000 */
[----:B------:R-:W-:Y:S01]  /*7f20*/  SEL R12, RZ, 0x1, P0 ;  /* 0x00000001ff0c7807 */ /* 0x000fe20000000000 */
[----:B------:R-:W-:Y:S01]  /*7f30*/  UIADD3 UR8, UR8, 0x100, URZ ;  /* 0x0000010008087890 */ /* 0x000fe2000fffe03f */
[----:B------:R-:W-:Y:S02]  /*7f40*/  SEL R6, R6, RZ, P0 ;  /* 0x000000ff06067207 */ /* 0x000fe40000000000 */
[----:B------:R-:W-:-:S03]  /*7f50*/  LOP3.LUT R5, R5, R12, RZ, 0x3c, !PT ;  /* 0x0000000c05057212 */ /* 0x000fc600078e3cff */
[----:B------:R-:W-:-:S03]  /*7f60*/  UIADD3 UR21, UR11, 0xc100, URZ ;  /* 0x0000c1000b157890 */ /* 0x000fc6000fffe03f */
[----:B------:R-:W-:Y:S02]  /*7f70*/  UMOV UR11, UR22 ;  /* 0x00000016000b7c82 */ /* 0x000fe40008000000 */
[----:B------:R0:W-:Y:S02]  /*7f80*/  UTMALDG.3D.MULTICAST [UR8], [UR14], UR20, desc[UR16] ;  /* 0x000010080e0073b4 */ /* 0x0001e40008011814 */
[----:B0-----:R-:W-:Y:S01]  /*7f90*/  UMOV UR8, UR21 ;  /* 0x0000001500087c82 */ /* 0x001fe20008000000 */
[----:B------:R-:W-:Y:S02]  /*7fa0*/  UMOV UR11, UR23 ;  /* 0x00000017000b7c82 */ /* 0x000fe40008000000 */
[----:B------:R0:W-:Y:S02]  /*7fb0*/  UTMALDG.3D.MULTICAST [UR8], [UR28], UR27, desc[UR16] ;  /* 0x000010081c0073b4 */ /* 0x0001e4000801181b */
[----:B0-----:R-:W-:Y:S05]  /*7fc0*/  @P1 BRA `(.L_x_170) ;  /* 0xfffffffc00381947 */ /* 0x001fea000383ffff */
.L_x_167:
[----:B------:R-:W-:Y:S05]  /*7fd0*/  BSYNC B1 ;  /* 0x0000000000017941 */ /* 0x000fea0003800000 */
.L_x_166:
[----:B------:R-:W-:Y:S01]  /*7fe0*/  LOP3.LUT P1, RZ, R11, 0xff, RZ, 0xc0, !PT ;  /* 0x000000ff0bff7812 */ /* 0x000fe2000782c0ff */
[C---:B------:R-:W-:Y:S01]  /*7ff0*/  IMAD.IADD R13, R8.reuse, 0x1, R13 ;  /* 0x00000001080d7824 */ /* 0x040fe200078e020d */
[----:B------:R-:W-:Y:S01]  /*8000*/  ULDC.64 UR8, c[0x0][0x650] ;  /* 0x0001940000087ab9 */ /* 0x000fe20000000a00 */
[C---:B------:R-:W-:Y:S01]  /*8010*/  ISETP.GE.U32.AND P2, PT, R8.reuse, 0x3, PT ;  /* 0x000000030800780c */ /* 0x040fe20003f46070 */
[----:B------:R-:W-:Y:S01]  /*8020*/  BSSY B1, `(.L_x_171) ;  /* 0x000006b000017945 */ /* 0x000fe20003800000 */
[----:B------:R-:W-:Y:S01]  /*8030*/  IMAD.MOV.U32 R12, RZ, RZ, -0x1 ;  /* 0xffffffffff0c7424 */ /* 0x000fe200078e00ff */
[----:B------:R-:W-:Y:S01]  /*8040*/  ISETP.GT.U32.AND P0, PT, R13, 0x2, PT ;  /* 0x000000020d00780c */ /* 0x000fe20003f04070 */
[----:B------:R-:W-:Y:S01]  /*8050*/  IMAD.MOV.U32 R19, RZ, RZ, -0x1 ;  /* 0xffffffffff137424 */ /* 0x000fe200078e00ff */
[----:B------:R-:W-:Y:S01]  /*8060*/  PRMT R11, RZ, 0x7610, R11 ;  /* 0x00007610ff0b7816 */ /* 0x000fe2000000000b */
[----:B------:R-:W-:Y:S01]  /*8070*/  IMAD.MOV.U32 R7, RZ, RZ, -0x1 ;  /* 0xffffffffff077424 */ /* 0x000fe200078e00ff */
[----:B------:R-:W-:-:S03]  /*8080*/  ISETP.LT.U32.AND P0, PT, R8, 0x3, P0 ;  /* 0x000000030800780c */ /* 0x000fc60000701070 */
[----:B------:R-:W0:Y:S01]  /*8090*/  @P1 S2R R5, SR_CgaCtaId ;  /* 0x0000000000051919 */ /* 0x000e220000008800 */
[----:B------:R-:W-:-:S04]  /*80a0*/  @P1 MOV R4, 0x400 ;  /* 0x0000040000041802 */ /* 0x000fc80000000f00 */
[----:B0-----:R-:W-:Y:S01]  /*80b0*/  @P1 LEA R6, R5, R4, 0x18 ;  /* 0x0000000405061211 */ /* 0x001fe200078ec0ff */
[----:B------:R-:W-:Y:S01]  /*80c0*/  IMAD.WIDE.U32 R4, R13, -0x55555555, RZ ;  /* 0xaaaaaaab0d047825 */ /* 0x000fe200078e00ff */
[----:B------:R-:W-:Y:S02]  /*80d0*/  SEL R4, RZ, 0x1, !P0 ;  /* 0x00000001ff047807 */ /* 0x000fe40004000000 */
[----:B------:R0:W-:Y:S01]  /*80e0*/  @P1 SYNCS.ARRIVE.TRANS64.A1T0 RZ, [R6+URZ+0x48], RZ ;  /* 0x000048ff06ff19a7 */ /* 0x0001e2000810003f */
[----:B------:R-:W-:Y:S02]  /*80f0*/  IADD3 R16, P1, R16, UR36, RZ ;  /* 0x0000002410107c10 */ /* 0x000fe4000ff3e0ff */
[----:B------:R-:W-:Y:S02]  /*8100*/  LOP3.LUT R3, R3, R4, RZ, 0x3c, !PT ;  /* 0x0000000403037212 */ /* 0x000fe400078e3cff */
[----:B------:R-:W-:Y:S02]  /*8110*/  IADD3.X R17, R17, UR42, RZ, P1, !PT ;  /* 0x0000002a11117c10 */ /* 0x000fe40008ffe4ff */
[----:B------:R-:W-:-:S02]  /*8120*/  ISETP.GE.U32.AND P0, PT, R16, UR8, PT ;  /* 0x0000000810007c0c */ /* 0x000fc4000bf06070 */
[----:B0-----:R-:W-:Y:S02]  /*8130*/  SHF.R.U32.HI R6, RZ, 0x1, R5 ;  /* 0x00000001ff067819 */ /* 0x001fe40000011605 */
[----:B------:R-:W-:Y:S02]  /*8140*/  ISETP.GE.U32.AND.EX P0, PT, R17, UR9, PT, P0 ;  /* 0x0000000911007c0c */ /* 0x000fe4000bf06100 */
[----:B------:R-:W-:Y:S01]  /*8150*/  @P2 LOP3.LUT R3, R3, 0x1, R6, 0x78, !PT ;  /* 0x0000000103032812 */ /* 0x000fe200078e7806 */
[----:B------:R-:W-:Y:S01]  /*8160*/  IMAD R13, R6, -0x3, R13 ;  /* 0xfffffffd060d7824 */ /* 0x000fe200078e020d */
[----:B------:R-:W-:-:S09]  /*8170*/  PRMT R4, RZ, 0x7610, R4 ;  /* 0x00007610ff047816 */ /* 0x000fd20000000004 */
[----:B------:R-:W-:Y:S05]  /*8180*/  @P0 BRA `(.L_x_172) ;  /* 0x0000000400500947 */ /* 0x000fea0003800000 */
[----:B------:R-:W0:Y:S01]  /*8190*/  S2R R15, SR_CTAID.X ;  /* 0x00000000000f7919 */ /* 0x000e220000002500 */
[----:B------:R-:W-:Y:S01]  /*81a0*/  ULDC.64 UR8, c[0x0][0x628] ;  /* 0x00018a0000087ab9 */ /* 0x000fe20000000a00 */
[----:B------:R-:W1:Y:S01]  /*81b0*/  LDC R20, c[0x0][0x144] ;  /* 0x00005100ff147b82 */ /* 0x000e620000000800 */
[----:B------:R-:W-:Y:S01]  /*81c0*/  ISETP.NE.U32.AND P0, PT, RZ, UR8, PT ;  /* 0x00000008ff007c0c */ /* 0x000fe2000bf05070 */
[----:B------:R-:W2:Y:S01]  /*81d0*/  S2R R12, SR_CTAID.Y ;  /* 0x00000000000c7919 */ /* 0x000ea20000002600 */
[----:B------:R-:W-:Y:S01]  /*81e0*/  ULDC UR10, c[0x0][0x150] ;  /* 0x00005400000a7ab9 */ /* 0x000fe20000000800 */
[----:B------:R-:W-:Y:S01]  /*81f0*/  ULDC UR11, c[0x0][0x630] ;  /* 0x00018c00000b7ab9 */ /* 0x000fe20000000800 */
[----:B------:R-:W-:Y:S01]  /*8200*/  ISETP.NE.AND.EX P0, PT, RZ, UR9, PT, P0 ;  /* 0x00000009ff007c0c */ /* 0x000fe2000bf05300 */
[----:B------:R-:W-:Y:S01]  /*8210*/  IMAD.MOV.U32 R4, RZ, RZ, R16 ;  /* 0x000000ffff047224 */ /* 0x000fe200078e0010 */
[----:B0-----:R-:W-:-:S05]  /*8220*/  I2FP.F32.U32 R5, R15 ;  /* 0x0000000f00057245 */ /* 0x001fca0000201000 */
[----:B------:R-:W-:Y:S01]  /*8230*/  FMUL R21, R5, UR10 ;  /* 0x0000000a05157c20 */ /* 0x000fe20008400000 */
[----:B------:R-:W-:-:S05]  /*8240*/  IMAD.MOV.U32 R5, RZ, RZ, R17 ;  /* 0x000000ffff057224 */ /* 0x000fca00078e0011 */
[----:B--2---:R-:W-:Y:S05]  /*8250*/  @!P0 BRA `(.L_x_173) ;  /* 0x0000000000288947 */ /* 0x004fea0003800000 */
[----:B------:R-:W-:Y:S02]  /*8260*/  ULDC UR10, c[0x0][0x634] ;  /* 0x00018d00000a7ab9 */ /* 0x000fe40000000800 */
[----:B------:R-:W-:-:S05]  /*8270*/  IADD3 R5, P0, R16, UR10, RZ ;  /* 0x0000000a10057c10 */ /* 0x000fca000ff1e0ff */
[----:B------:R-:W-:-:S04]  /*8280*/  IMAD.X R19, RZ, RZ, R17, P0 ;  /* 0x000000ffff137224 */ /* 0x000fc800000e0611 */
[----:B------:R-:W-:-:S04]  /*8290*/  IMAD.WIDE.U32 R6, R19, UR8, RZ ;  /* 0x0000000813067c25 */ /* 0x000fc8000f8e00ff */
[----:B------:R-:W-:-:S04]  /*82a0*/  IMAD.WIDE.U32 R6, P0, R5, UR9, R6 ;  /* 0x0000000905067c25 */ /* 0x000fc8000f800006 */
[----:B------:R-:W-:-:S04]  /*82b0*/  IMAD.WIDE.U32 R4, R5, UR8, RZ ;  /* 0x0000000805047c25 */ /* 0x000fc8000f8e00ff */
[----:B------:R-:W-:Y:S01]  /*82c0*/  IMAD.MOV.U32 R4, RZ, RZ, R7 ;  /* 0x000000ffff047224 */ /* 0x000fe200078e0007 */
[----:B------:R-:W-:Y:S01]  /*82d0*/  IADD3 RZ, P1, R5, R6, RZ ;  /* 0x0000000605ff7210 */ /* 0x000fe20007f3e0ff */
[----:B------:R-:W-:-:S04]  /*82e0*/  IMAD.X R5, RZ, RZ, RZ, P0 ;  /* 0x000000ffff057224 */ /* 0x000fc800000e06ff */
[----:B------:R-:W-:-:S08]  /*82f0*/  IMAD.WIDE.U32.X R4, R19, UR9, R4, P1 ;  /* 0x0000000913047c25 */ /* 0x000fd000088e0404 */
.L_x_173:
[--C-:B------:R-:W-:Y:S01]  /*8300*/  SHF.R.U64 R14, R4, UR11, R5.reuse ;  /* 0x0000000b040e7c19 */ /* 0x100fe20008001205 */
[----:B------:R-:W0:Y:S01]  /*8310*/  F2I.U32.TRUNC.NTZ R21, R21 ;  /* 0x0000001500157305 */ /* 0x000e22000020f000 */
[----:B------:R-:W-:Y:S01]  /*8320*/  SHF.R.U32.HI R4, RZ, UR11, R5 ;  /* 0x0000000bff047c19 */ /* 0x000fe20008011605 */
[----:B------:R-:W-:Y:S01]  /*8330*/  ULDC.64 UR8, c[0x0][0x620] ;  /* 0x0001880000087ab9 */ /* 0x000fe20000000a00 */
[----:B------:R-:W-:Y:S01]  /*8340*/  IADD3 R7, P0, RZ, -R14, RZ ;  /* 0x8000000eff077210 */ /* 0x000fe20007f1e0ff */
[----:B------:R-:W-:-:S04]  /*8350*/  ULDC.64 UR10, c[0x0][0x640] ;  /* 0x00019000000a7ab9 */ /* 0x000fc80000000a00 */
[----:B------:R-:W-:Y:S01]  /*8360*/  IMAD.X R4, RZ, RZ, ~R4, P0 ;  /* 0x000000ffff047224 */ /* 0x000fe200000e0e04 */
[----:B------:R-:W-:-:S03]  /*8370*/  ISETP.NE.U32.AND P0, PT, RZ, UR10, PT ;  /* 0x0000000aff007c0c */ /* 0x000fc6000bf05070 */
[----:B------:R-:W-:Y:S01]  /*8380*/  IMAD R6, R4, UR8, RZ ;  /* 0x0000000804067c24 */ /* 0x000fe2000f8e02ff */
[----:B------:R-:W-:Y:S01]  /*8390*/  ISETP.NE.AND.EX P0, PT, RZ, UR11, PT, P0 ;  /* 0x0000000bff007c0c */ /* 0x000fe2000bf05300 */
[----:B------:R-:W-:Y:S01]  /*83a0*/  IMAD.WIDE.U32 R4, R7, UR8, R16 ;  /* 0x0000000807047c25 */ /* 0x000fe2000f8e0010 */
[----:B------:R-:W-:-:S03]  /*83b0*/  ULDC UR8, c[0x0][0x618] ;  /* 0x0001860000087ab9 */ /* 0x000fc60000000800 */
[----:B------:R-:W-:Y:S01]  /*83c0*/  IMAD R7, R7, UR9, R6 ;  /* 0x0000000907077c24 */ /* 0x000fe2000f8e0206 */
[----:B------:R-:W-:Y:S01]  /*83d0*/  ULDC UR9, c[0x0][0x154] ;  /* 0x0000550000097ab9 */ /* 0x000fe20000000800 */
[----:B0-----:R-:W-:Y:S02]  /*83e0*/  IMAD.MOV R6, RZ, RZ, -R21 ;  /* 0x000000ffff067224 */ /* 0x001fe400078e0a15 */
[----:B------:R-:W0:Y:S01]  /*83f0*/  LDC R21, c[0x0][0x148] ;  /* 0x00005200ff157b82 */ /* 0x000e220000000800 */
[----:B------:R-:W-:Y:S02]  /*8400*/  IMAD.IADD R5, R5, 0x1, R7 ;  /* 0x0000000105057824 */ /* 0x000fe400078e0207 */
[----:B-1----:R-:W-:Y:S01]  /*8410*/  IMAD R15, R20, R6, R15 ;  /* 0x00000006140f7224 */ /* 0x002fe200078e020f */
[----:B------:R-:W-:Y:S02]  /*8420*/  I2FP.F32.U32 R6, R12 ;  /* 0x0000000c00067245 */ /* 0x000fe40000201000 */
[----:B------:R-:W-:-:S02]  /*8430*/  SHF.R.U64 R19, R4, UR8, R5 ;  /* 0x0000000804137c19 */ /* 0x000fc40008001205 */
[----:B------:R-:W-:Y:S01]  /*8440*/  SHF.R.U32.HI R4, RZ, UR8, R5 ;  /* 0x00000008ff047c19 */ /* 0x000fe20008011605 */
[----:B------:R-:W-:Y:S01]  /*8450*/  FMUL R6, R6, UR9 ;  /* 0x0000000906067c20 */ /* 0x000fe20008400000 */
[----:B------:R-:W-:Y:S02]  /*8460*/  ULDC UR8, c[0x0][0x608] ;  /* 0x0001820000087ab9 */ /* 0x000fe40000000800 */
[--C-:B------:R-:W-:Y:S01]  /*8470*/  SHF.R.U64 R22, R19, UR8, R4.reuse ;  /* 0x0000000813167c19 */ /* 0x100fe20008001204 */
[----:B------:R1:W2:Y:S01]  /*8480*/  F2I.U32.TRUNC.NTZ R24, R6 ;  /* 0x0000000600187305 */ /* 0x0002a2000020f000 */
[----:B------:R-:W-:Y:S01]  /*8490*/  SHF.R.U32.HI R5, RZ, UR8, R4 ;  /* 0x00000008ff057c19 */ /* 0x000fe20008011604 */
[----:B------:R-:W-:-:S03]  /*84a0*/  ULDC UR8, c[0x0][0x658] ;  /* 0x0001960000087ab9 */ /* 0x000fc60000000800 */
[--C-:B------:R-:W-:Y:S02]  /*84b0*/  SHF.R.U64 R20, R22, UR8, R5.reuse ;  /* 0x0000000816147c19 */ /* 0x100fe40008001205 */
[----:B------:R-:W-:-:S03]  /*84c0*/  SHF.R.U32.HI R23, RZ, UR8, R5 ;  /* 0x00000008ff177c19 */ /* 0x000fc60008011605 */
[----:B------:R-:W-:Y:S02]  /*84d0*/  IMAD.MOV.U32 R4, RZ, RZ, R20 ;  /* 0x000000ffff047224 */ /* 0x000fe400078e0014 */
[----:B------:R-:W-:Y:S01]  /*84e0*/  IMAD.MOV.U32 R5, RZ, RZ, R23 ;  /* 0x000000ffff057224 */ /* 0x000fe200078e0017 */
[----:B-1----:R-:W-:Y:S06]  /*84f0*/  @!P0 BRA `(.L_x_174) ;  /* 0x0000000000288947 */ /* 0x002fec0003800000 */
        /* <DEDUP_REMOVED lines=10> */
.L_x_174:
[----:B------:R-:W-:Y:S01]  /*85a0*/  ISETP.NE.AND P0, PT, R2, 0x1, PT ;  /* 0x000000010200780c */ /* 0x000fe20003f05270 */
[----:B------:R-:W-:Y:S01]  /*85b0*/  ULDC UR8, c[0x0][0x648] ;  /* 0x0001920000087ab9 */ /* 0x000fe20000000800 */
[----:B------:R-:W-:Y:S01]  /*85c0*/  LOP3.LUT R22, R22, UR13, RZ, 0xc0, !PT ;  /* 0x0000000d16167c12 */ /* 0x000fe2000f8ec0ff */
[----:B--2---:R-:W-:Y:S01]  /*85d0*/  IMAD.MOV R24, RZ, RZ, -R24 ;  /* 0x000000ffff187224 */ /* 0x004fe200078e0a18 */
[----:B------:R-:W-:Y:S01]  /*85e0*/  SHF.R.U64 R5, R4, UR8, R5 ;  /* 0x0000000804057c19 */ /* 0x000fe20008001205 */
[----:B------:R-:W-:Y:S01]  /*85f0*/  ULDC UR8, c[0x0][0x638] ;  /* 0x00018e0000087ab9 */ /* 0x000fe20000000800 */
[----:B------:R-:W-:Y:S01]  /*8600*/  LOP3.LUT R19, R19, UR4, RZ, 0xc0, !PT ;  /* 0x0000000413137c12 */ /* 0x000fe2000f8ec0ff */
[----:B------:R-:W-:Y:S01]  /*8610*/  ULDC UR9, c[0x0][0x610] ;  /* 0x0001840000097ab9 */ /* 0x000fe20000000800 */
[----:B------:R-:W-:Y:S02]  /*8620*/  IMAD.MOV.U32 R4, RZ, RZ, 0x1 ;  /* 0x00000001ff047424 */ /* 0x000fe400078e00ff */
[----:B------:R-:W-:-:S02]  /*8630*/  IMAD.MOV R7, RZ, RZ, -R5 ;  /* 0x000000ffff077224 */ /* 0x000fc400078e0a05 */
[----:B------:R-:W-:Y:S02]  /*8640*/  IMAD R22, R5, UR5, R22 ;  /* 0x0000000505167c24 */ /* 0x000fe4000f8e0216 */
[----:B0-----:R-:W-:Y:S02]  /*8650*/  @P0 IMAD R15, R21, R24, R12 ;  /* 0x00000018150f0224 */ /* 0x001fe400078e020c */
[----:B------:R-:W-:Y:S01]  /*8660*/  IMAD R20, R7, UR8, R20 ;  /* 0x0000000807147c24 */ /* 0x000fe2000f8e0214 */
[----:B------:R-:W-:Y:S01]  /*8670*/  ULDC UR8, c[0x0][0x600] ;  /* 0x0001800000087ab9 */ /* 0x000fe20000000800 */
[----:B------:R-:W-:Y:S02]  /*8680*/  IMAD R15, R22, UR9, R15 ;  /* 0x00000009160f7c24 */ /* 0x000fe4000f8e020f */
[----:B------:R-:W-:Y:S02]  /*8690*/  IMAD R20, R20, UR8, R19 ;  /* 0x0000000814147c24 */ /* 0x000fe4000f8e0213 */
[----:B------:R-:W-:-:S03]  /*86a0*/  IMAD.MOV.U32 R7, RZ, RZ, R14 ;  /* 0x000000ffff077224 */ /* 0x000fc600078e000e */
[----:B------:R-:W-:Y:S02]  /*86b0*/  SEL R19, R20, R15, !P0 ;  /* 0x0000000f14137207 */ /* 0x000fe40004000000 */
[----:B------:R-:W-:-:S07]  /*86c0*/  SEL R12, R15, R20, !P0 ;  /* 0x000000140f0c7207 */ /* 0x000fce0004000000 */
.L_x_172:
[----:B------:R-:W-:Y:S05]  /*86d0*/  BSYNC B1 ;  /* 0x0000000000017941 */ /* 0x000fea0003800000 */
.L_x_171:
[----:B------:R-:W-:-:S13]  /*86e0*/  LOP3.LUT P0, RZ, R4, 0xff, RZ, 0xc0, !PT ;  /* 0x000000ff04ff7812 */ /* 0x000fda000780c0ff */
[----:B------:R-:W-:Y:S05]  /*86f0*/  @P0 BRA `(.L_x_175) ;  /* 0xfffffff400340947 */ /* 0x000fea000383ffff */
[----:B------:R-:W-:Y:S05]  /*8700*/  BSYNC B0 ;  /* 0x0000000000007941 */ /* 0x000fea0003800000 */
.L_x_164:
[----:B------:R-:W-:-:S03]  /*8710*/  UMOV UR8, 0xffffffff ;  /* 0xffffffff00087882 */ /* 0x000fc60000000000 */
[----:B------:R-:W-:Y:S05]  /*8720*/  BRA.DIV UR8, `(.L_x_176) ;  /* 0x0000000208f07947 */ /* 0x000fea000b800000 */
[----:B------:R-:W-:-:S13]  /*8730*/  ELECT P6, URZ, PT ;  /* 0x00000000003f782f */ /* 0x000fda00038c0000 */
.L_x_189:
[----:B------:R-:W-:Y:S04]  /*8740*/  BSSY B0, `(.L_x_177) ;  /* 0x0000022000007945 */ /* 0x000fe80003800000 */
[----:B------:R-:W-:Y:S05]  /*8750*/  @!P6 BRA `(.L_x_178) ;  /* 0x000000000080e947 */ /* 0x000fea0003800000 */
[----:B------:R-:W-:-:S04]  /*8760*/  LOP3.LUT R18, R18, 0x2, RZ, 0xfc, !PT ;  /* 0x0000000212127812 */ /* 0x000fc800078efcff */
[----:B------:R-:W-:-:S13]  /*8770*/  ISETP.NE.AND P0, PT, R18, 0x3, PT ;  /* 0x000000031200780c */ /* 0x000fda0003f05270 */
[----:B------:R-:W-:Y:S05]  /*8780*/  @!P0 BRA `(.L_x_179) ;  /* 0x0000000000048947 */ /* 0x000fea0003800000 */
[----:B------:R-:W-:Y:S01]  /*8790*/  BPT.TRAP 0x1 ;  /* 0x000000040000795c */ /* 0x000fe20000300000 */
.L_x_179:
[----:B------:R-:W0:Y:S01]  /*87a0*/  S2R R5, SR_CgaCtaId ;  /* 0x0000000000057919 */ /* 0x000e220000008800 */
[----:B------:R-:W-:Y:S02]  /*87b0*/  MOV R0, 0x400 ;  /* 0x0000040000007802 */ /* 0x000fe40000000f00 */
[----:B------:R-:W-:Y:S02]  /*87c0*/  SHF.L.U32 R4, R3, 0x1f, RZ ;  /* 0x0000001f03047819 */ /* 0x000fe400000006ff */
[----:B0-----:R-:W-:-:S05]  /*87d0*/  LEA R0, R5, R0, 0x18 ;  /* 0x0000000005007211 */ /* 0x001fca00078ec0ff */
[----:B------:R-:W-:-:S04]  /*87e0*/  VIADD R0, R0, 0x18 ;  /* 0x0000001800007836 */ /* 0x000fc80000000000 */
[C---:B------:R-:W-:Y:S02]  /*87f0*/  IMAD R7, R13.reuse, 0x8, R0 ;  /* 0x000000080d077824 */ /* 0x040fe400078e0200 */
[----:B------:R-:W-:Y:S02]  /*8800*/  VIADD R13, R13, 0x1 ;  /* 0x000000010d0d7836 */ /* 0x000fe40000000000 */
[----:B------:R-:W0:Y:S03]  /*8810*/  SYNCS.PHASECHK.TRANS64.TRYWAIT P0, [R7+URZ], R4 ;  /* 0x00000004070075a7 */ /* 0x000e26000800017f */
[----:B------:R-:W-:-:S04]  /*8820*/  ISETP.NE.AND P1, PT, R13, 0x3, PT ;  /* 0x000000030d00780c */ /* 0x000fc80003f25270 */
[----:B------:R-:W-:Y:S02]  /*8830*/  SEL R2, RZ, 0x1, P1 ;  /* 0x00000001ff027807 */ /* 0x000fe40000800000 */
[----:B------:R-:W-:Y:S02]  /*8840*/  SEL R13, R13, RZ, P1 ;  /* 0x000000ff0d0d7207 */ /* 0x000fe40000800000 */
[----:B------:R-:W-:-:S03]  /*8850*/  LOP3.LUT R9, R3, R2, RZ, 0x3c, !PT ;  /* 0x0000000203097212 */ /* 0x000fc600078e3cff */
[----:B------:R-:W-:Y:S01]  /*8860*/  IMAD R6, R13, 0x8, R0 ;  /* 0x000000080d067824 */ /* 0x000fe200078e0200 */
[----:B------:R-:W-:Y:S01]  /*8870*/  SHF.L.U32 R5, R9, 0x1f, RZ ;  /* 0x0000001f09057819 */ /* 0x000fe200000006ff */
[----:B0-----:R-:W-:Y:S06]  /*8880*/  @!P0 BRA `(.L_x_180) ;  /* 0x0000000000b88947 */ /* 0x001fec0003800000 */
.L_x_190:
[----:B------:R-:W1:Y:S01]  /*8890*/  SYNCS.PHASECHK.TRANS64.TRYWAIT P0, [R6+URZ], R5 ;  /* 0x00000005060075a7 */ /* 0x000e62000800017f */
[----:B------:R-:W-:-:S05]  /*88a0*/  VIADD R2, R13, 0x1 ;  /* 0x000000010d027836 */ /* 0x000fca0000000000 */
[----:B------:R-:W-:-:S04]  /*88b0*/  ISETP.NE.AND P1, PT, R2, 0x3, PT ;  /* 0x000000030200780c */ /* 0x000fc80003f25270 */
[----:B0-----:R-:W-:Y:S02]  /*88c0*/  SEL R4, RZ, 0x1, P1 ;  /* 0x00000001ff047807 */ /* 0x001fe40000800000 */
[----:B------:R-:W-:Y:S02]  /*88d0*/  SEL R3, R2, RZ, P1 ;  /* 0x000000ff02037207 */ /* 0x000fe40000800000 */
[----:B------:R-:W-:Y:S01]  /*88e0*/  LOP3.LUT R4, R9, R4, RZ, 0x3c, !PT ;  /* 0x0000000409047212 */ /* 0x000fe200078e3cff */
[----:B-1----:R-:W-:Y:S06]  /*88f0*/  @!P0 BRA `(.L_x_181) ;  /* 0x0000000000b08947 */ /* 0x002fec0003800000 */
.L_x_191:
[----:B------:R-:W-:Y:S01]  /*8900*/  IMAD R3, R3, 0x8, R0 ;  /* 0x0000000803037824 */ /* 0x000fe200078e0200 */
[----:B------:R-:W-:-:S07]  /*8910*/  SHF.L.U32 R0, R4, 0x1f, RZ ;  /* 0x0000001f04007819 */ /* 0x000fce00000006ff */
.L_x_182:
[----:B-1----:R1:W2:Y:S02]  /*8920*/  SYNCS.PHASECHK.TRANS64.TRYWAIT P0, [R3+URZ], R0 ;  /* 0x00000000030075a7 */ /* 0x0022a4000800017f */
[----:B--2---:R-:W-:Y:S05]  /*8930*/  @!P0 NANOSLEEP.SYNCS 0x989680 ;  /* 0x009896800000895d */ /* 0x004fea0003900000 */
[----:B------:R-:W2:Y:S02]  /*8940*/  @!P0 SYNCS.PHASECHK.TRANS64 P0, [R3+URZ], R0 ;  /* 0x00000000030085a7 */ /* 0x000ea4000800007f */
[----:B--2---:R-:W-:Y:S05]  /*8950*/  @!P0 BRA `(.L_x_182) ;  /* 0xfffffffc00f08947 */ /* 0x004fea000383ffff */
.L_x_178:
[----:B------:R-:W-:Y:S05]  /*8960*/  BSYNC B0 ;  /* 0x0000000000007941 */ /* 0x000fea0003800000 */
.L_x_177:
[----:B------:R-:W-:Y:S05]  /*8970*/  EXIT ;  /* 0x000000000000794d */ /* 0x000fea0003800000 */
.L_x_21:
[----:B-1----:R1:W2:Y:S02]  /*8980*/  SYNCS.PHASECHK.TRANS64.TRYWAIT P1, [R3+URZ], R0 ;  /* 0x00000000030075a7 */ /* 0x0022a4000802017f */
[----:B--2---:R-:W-:Y:S05]  /*8990*/  @!P1 NANOSLEEP.SYNCS 0x989680 ;  /* 0x009896800000995d */ /* 0x004fea0003900000 */
[----:B------:R-:W2:Y:S02]  /*89a0*/  @!P1 SYNCS.PHASECHK.TRANS64 P1, [R3+URZ], R0 ;  /* 0x00000000030095a7 */ /* 0x000ea4000802007f */
[----:B--2---:R-:W-:Y:S05]  /*89b0*/  @!P1 BRA `(.L_x_21) ;  /* 0xfffffffc00f09947 */ /* 0x004fea000383ffff */
[----:B------:R-:W-:Y:S05]  /*89c0*/  BRA `(.L_x_20) ;  /* 0xffffff8c00787947 */ /* 0x000fea000383ffff */
.L_x_26:
[----:B-1----:R1:W2:Y:S02]  /*89d0*/  SYNCS.PHASECHK.TRANS64.TRYWAIT P1, [R5+URZ], R4 ;  /* 0x00000004050075a7 */ /* 0x0022a4000802017f */
[----:B--2---:R-:W-:Y:S05]  /*89e0*/  @!P1 NANOSLEEP.SYNCS 0x989680 ;  /* 0x009896800000995d */ /* 0x004fea0003900000 */
[----:B------:R-:W2:Y:S02]  /*89f0*/  @!P1 SYNCS.PHASECHK.TRANS64 P1, [R5+URZ], R4 ;  /* 0x00000004050095a7 */ /* 0x000ea4000802007f */
[----:B--2---:R-:W-:Y:S05]  /*8a00*/  @!P1 BRA `(.L_x_26) ;  /* 0xfffffffc00f09947 */ /* 0x004fea000383ffff */
[----:B------:R-:W-:Y:S05]  /*8a10*/  BRA `(.L_x_25) ;  /* 0xffffff90004c7947 */ /* 0x000fea000383ffff */
.L_x_165:
[----:B------:R-:W-:Y:S01]  /*8a20*/  BSSY B1, `(.L_x_183) ;  /* 0x0000006000017945 */ /* 0x000fe20003800000 */
[----:B------:R-:W-:-:S07]  /*8a30*/  IMAD.MOV.U32 R15, RZ, RZ, -0x1 ;  /* 0xffffffffff0f7424 */ /* 0x000fce00078e00ff */
[----:B------:R-:W-:Y:S05]  /*8a40*/  WARPSYNC.COLLECTIVE R15, `(.L_x_184) ;  /* 0x000000000f0c7348 */ /* 0x000fea0003c00000 */
[----:B------:R-:W-:Y:S02]  /*8a50*/  ELECT P6, UR62, PT ;  /* 0x00000000003e782f */ /* 0x000fe400038c0000 */
[----:B------:R-:W-:Y:S01]  /*8a60*/  MOV R14, UR62 ;  /* 0x0000003e000e7c02 */ /* 0x000fe20008000f00 */
[----:B------:R-:W-:Y:S10]  /*8a70*/  ENDCOLLECTIVE ;  /* 0x000000000000791b */ /* 0x000ff40003800000 */
.L_x_184:
[----:B------:R-:W-:Y:S05]  /*8a80*/  BSYNC B1 ;  /* 0x0000000000017941 */ /* 0x000fea0003800000 */
.L_x_183:
[----:B------:R-:W-:Y:S05]  /*8a90*/  BRA `(.L_x_185) ;  /* 0xfffffff000587947 */ /* 0x000fea000383ffff */
.L_x_168:
[----:B0-----:R0:W1:Y:S02]  /*8aa0*/  SYNCS.PHASECHK.TRANS64.TRYWAIT P0, [R21+URZ+0x18], R12 ;  /* 0x0000180c150075a7 */ /* 0x001064000800017f */
[----:B-1----:R-:W-:Y:S05]  /*8ab0*/  @!P0 NANOSLEEP.SYNCS 0x989680 ;  /* 0x009896800000895d */ /* 0x002fea0003900000 */
[----:B------:R-:W1:Y:S02]  /*8ac0*/  @!P0 SYNCS.PHASECHK.TRANS64 P0, [R21+URZ+0x18], R12 ;  /* 0x0000180c150085a7 */ /* 0x000e64000800007f */
[----:B-1----:R-:W-:Y:S05]  /*8ad0*/  @!P0 BRA `(.L_x_168) ;  /* 0xfffffffc00f08947 */ /* 0x002fea000383ffff */
[----:B------:R-:W-:Y:S05]  /*8ae0*/  BRA `(.L_x_186) ;  /* 0xfffffff000947947 */ /* 0x000fea000383ffff */
.L_x_176:
[----:B------:R-:W-:Y:S01]  /*8af0*/  BSSY B0, `(.L_x_187) ;  /* 0x0000006000007945 */ /* 0x000fe20003800000 */
[----:B------:R-:W-:-:S07]  /*8b00*/  IMAD.MOV.U32 R15, RZ, RZ, -0x1 ;  /* 0xffffffffff0f7424 */ /* 0x000fce00078e00ff */
[----:B------:R-:W-:Y:S05]  /*8b10*/  WARPSYNC.COLLECTIVE R15, `(.L_x_188) ;  /* 0x000000000f0c7348 */ /* 0x000fea0003c00000 */
[----:B------:R-:W-:Y:S02]  /*8b20*/  ELECT P6, UR62, PT ;  /* 0x00000000003e782f */ /* 0x000fe400038c0000 */
[----:B------:R-:W-:Y:S01]  /*8b30*/  MOV R14, UR62 ;  /* 0x0000003e000e7c02 */ /* 0x000fe20008000f00 */
[----:B------:R-:W-:Y:S10]  /*8b40*/  ENDCOLLECTIVE ;  /* 0x000000000000791b */ /* 0x000ff40003800000 */
.L_x_188:
[----:B------:R-:W-:Y:S05]  /*8b50*/  BSYNC B0 ;  /* 0x0000000000007941 */ /* 0x000fea0003800000 */
.L_x_187:
[----:B------:R-:W-:Y:S05]  /*8b60*/  BRA `(.L_x_189) ;  /* 0xfffffff800f47947 */ /* 0x000fea000383ffff */
.L_x_180:
[----:B0-----:R0:W1:Y:S02]  /*8b70*/  SYNCS.PHASECHK.TRANS64.TRYWAIT P0, [R7+URZ], R4 ;  /* 0x00000004070075a7 */ /* 0x001064000800017f */
[----:B-1----:R-:W-:Y:S05]  /*8b80*/  @!P0 NANOSLEEP.SYNCS 0x989680 ;  /* 0x009896800000895d */ /* 0x002fea0003900000 */
[----:B------:R-:W1:Y:S02]  /*8b90*/  @!P0 SYNCS.PHASECHK.TRANS64 P0, [R7+URZ], R4 ;  /* 0x00000004070085a7 */ /* 0x000e64000800007f */
[----:B-1----:R-:W-:Y:S05]  /*8ba0*/  @!P0 BRA `(.L_x_180) ;  /* 0xfffffffc00f08947 */ /* 0x002fea000383ffff */
[----:B------:R-:W-:Y:S05]  /*8bb0*/  BRA `(.L_x_190) ;  /* 0xfffffffc00347947 */ /* 0x000fea000383ffff */
.L_x_181:
[----:B0-----:R0:W1:Y:S02]  /*8bc0*/  SYNCS.PHASECHK.TRANS64.TRYWAIT P0, [R6+URZ], R5 ;  /* 0x00000005060075a7 */ /* 0x001064000800017f */
[----:B-1----:R-:W-:Y:S05]  /*8bd0*/  @!P0 NANOSLEEP.SYNCS 0x989680 ;  /* 0x009896800000895d */ /* 0x002fea0003900000 */
[----:B------:R-:W1:Y:S02]  /*8be0*/  @!P0 SYNCS.PHASECHK.TRANS64 P0, [R6+URZ], R5 ;  /* 0x00000005060085a7 */ /* 0x000e64000800007f */
[----:B-1----:R-:W-:Y:S05]  /*8bf0*/  @!P0 BRA `(.L_x_181) ;  /* 0xfffffffc00f08947 */ /* 0x002fea000383ffff */
[----:B------:R-:W-:Y:S05]  /*8c00*/  BRA `(.L_x_191) ;  /* 0xfffffffc003c7947 */ /* 0x000fea000383ffff */
.L_x_192:
[----:B------:R-:W-:-:S00]  /*8c10*/  BRA `(.L_x_192) ;  /* 0xfffffffc00fc7947 */ /* 0x000fc0000383ffff */
[----:B------:R-:W-:-:S00]  /*8c20*/  NOP ;  /* 0x0000000000007918 */ /* 0x000fc00000000000 */
        /* <DEDUP_REMOVED lines=13> */
.L_x_193:


//--------------------- .nv.global.init           --------------------------
	.section	.nv.global.init,"aw",@progbits
.nv.global.init:
	.type		$str$22,@object
	.size		$str$22,($str$23 - $str$22)
$str$22:
        /*0000*/ 	.byte	0x6b, 0x5f, 0x74, 0x69, 0x6c, 0x65, 0x5f, 0x63, 0x6f, 0x75, 0x6e, 0x74, 0x20, 0x3e, 0x3d, 0x20
        /*0010*/ 	.byte	0x31, 0x00
	.type		$str$23,@object
	.size		$str$23,(__unnamed_1 - $str$23)
$str$23:
        /*0012*/ 	.byte	0x2f, 0x74, 0x6d, 0x70, 0x2f, 0x63, 0x75, 0x74, 0x6c, 0x61, 0x73, 0x73, 0x5f, 0x73, 0x77, 0x65
        /*0022*/ 	.byte	0x65, 0x70, 0x5f, 0x73, 0x72, 0x63, 0x2f, 0x69, 0x6e, 0x63, 0x6c, 0x75, 0x64, 0x65, 0x2f, 0x63
        /*0032*/ 	.byte	0x75, 0x74, 0x6c, 0x61, 0x73, 0x73, 0x2f, 0x67, 0x65, 0x6d, 0x6d, 0x2f, 0x63, 0x6f, 0x6c, 0x6c
        /*0042*/ 	.byte	0x65, 0x63, 0x74, 0x69, 0x76, 0x65, 0x2f, 0x73, 0x6d, 0x39, 0x30, 0x5f, 0x6d, 0x6d, 0x61, 0x5f
        /*0052*/ 	.byte	0x74, 0x6d, 0x61, 0x5f, 0x67, 0x6d, 0x6d, 0x61, 0x5f, 0x73, 0x73, 0x5f, 0x77, 0x61, 0x72, 0x70
        /*0062*/ 	.byte	0x73, 0x70, 0x65, 0x63, 0x69, 0x61, 0x6c, 0x69, 0x7a, 0x65, 0x64, 0x2e, 0x68, 0x70, 0x70, 0x00
	.type		__unnamed_1,@object
	.size		__unnamed_1,(.L_0 - __unnamed_1)
__unnamed_1:
        /*0072*/ 	.byte	0x76, 0x6f, 0x69, 0x64, 0x20, 0x63, 0x75, 0x74, 0x6c, 0x61, 0x73, 0x73, 0x3a, 0x3a, 0x67, 0x65
        /* <DEDUP_REMOVED lines=181> */
        /*0bd2*/ 	.byte	0x6e, 0x74, 0x69, 0x74, 0x79, 0x5d, 0x00
.L_0:


//--------------------- .nv.shared._ZN7cutlass13device_kernelINS_4gemm6kernel13GemmUniversalIN4cute5tupleIJiiiiEEENS1_10collective13CollectiveMmaINS1_34MainloopSm90TmaGmmaWarpSpecializedILi3ENS5_IJNS4_1CILi2EEESB_NSA_ILi1EEEEEENS1_35KernelTmaWarpSpecializedCooperativeEEENS5_IJNSA_ILi256EEENSA_ILi64EEENSA_ILi32EEEEEENS_10bfloat16_tENS5_IJlSC_lEEESK_SL_NS4_8TiledMMAINS4_8MMA_AtomIJNS4_4SM904GMMA27MMA_64x64x16_F32BF16BF16_SSILNSP_5MajorE0ELSR_0ELNSP_7ScaleInE1ELSS_1EEEEEENS4_6LayoutINS5_IJSB_SC_SC_EEENS5_IJSC_NSA_ILi0EEESX_EEEEENS5_IJNS4_10UnderscoreES10_S10_EEEEENS4_23SM90_TMA_LOAD_MULTICASTENS4_14ComposedLayoutINS4_7SwizzleILi2ELi4ELi3EEENS4_18smem_ptr_flag_bitsILi16EEENSV_INS5_IJNSA_ILi8EEESI_EEENS5_IJSI_SC_EEEEEEEvNS4_8identityES13_S1D_vS1E_EENS_8epilogue10collective6detail29Sm90TmaWarpSpecializedAdapterINS1H_15DefaultEpilogueISK_SL_SL_NS1G_6thread17LinearCombinationISK_Li1EffLNS1L_9ScaleType4KindE0ELNS_15FloatRoundStyleE2ESK_EENS1_15EpilogueDefaultEEEEEvvEEEEvNT_6ParamsE --------------------------
	.section	.nv.shared._ZN7cutlass13device_kernelINS_4gemm6kernel13GemmUniversalIN4cute5tupleIJiiiiEEENS1_10collective13CollectiveMmaINS1_34MainloopSm90TmaGmmaWarpSpecializedILi3ENS5_IJNS4_1CILi2EEESB_NSA_ILi1EEEEEENS1_35KernelTmaWarpSpecializedCooperativeEEENS5_IJNSA_ILi256EEENSA_ILi64EEENSA_ILi32EEEEEENS_10bfloat16_tENS5_IJlSC_lEEESK_SL_NS4_8TiledMMAINS4_8MMA_AtomIJNS4_4SM904GMMA27MMA_64x64x16_F32BF16BF16_SSILNSP_5MajorE0ELSR_0ELNSP_7ScaleInE1ELSS_1EEEEEENS4_6LayoutINS5_IJSB_SC_SC_EEENS5_IJSC_NSA_ILi0EEESX_EEEEENS5_IJNS4_10UnderscoreES10_S10_EEEEENS4_23SM90_TMA_LOAD_MULTICASTENS4_14ComposedLayoutINS4_7SwizzleILi2ELi4ELi3EEENS4_18smem_ptr_flag_bitsILi16EEENSV_INS5_IJNSA_ILi8EEESI_EEENS5_IJSI_SC_EEEEEEEvNS4_8identityES13_S1D_vS1E_EENS_8epilogue10collective6detail29Sm90TmaWarpSpecializedAdapterINS1H_15DefaultEpilogueISK_SL_SL_NS1G_6thread17LinearCombinationISK_Li1EffLNS1L_9ScaleType4KindE0ELNS_15FloatRoundStyleE2ESK_EENS1_15EpilogueDefaultEEEEEvvEEEEvNT_6ParamsE,"aw",@nobits
	.sectionflags	@""
	.align	16
	.zero		1024


//--------------------- .nv.shared.reserved.0     --------------------------
	.section	.nv.shared.reserved.0,"aw",@nobits
	.weak		__nv_reservedSMEM_offset_0_alias
	.size		__nv_reservedSMEM_offset_0_alias, 0, 0
	.other		__nv_reservedSMEM_offset_0_alias,@"STO_CUDA_RESERVED_SHARED STV_DEFAULT"
__nv_reservedSMEM_offset_0_alias:
	.zero		0


//--------------------- .nv.global                --------------------------
	.section	.nv.global,"aw",@nobits
.nv.global:
	.type		_ZN39_INTERNAL_9284e9c4_4_k_cu_931c42a2_35014cute1_E,@object
	.size		_ZN39_INTERNAL_9284e9c4_4_k_cu_931c42a2_35014cute1_E,(_ZN39_INTERNAL_9284e9c4_4_k_cu_931c42a2_35014cuda3std3__45__cpo6cbeginE - _ZN39_INTERNAL_9284e9c4_4_k_cu_931c42a2_35014cute1_E)
_ZN39_INTERNAL_9284e9c4_4_k_cu_931c42a2_35014cute1_E:
	.zero		1
	.type		_ZN39_INTERNAL_9284e9c4_4_k_cu_931c42a2_35014cuda3std3__45__cpo6cbeginE,@object
	.size		_ZN39_INTERNAL_9284e9c4_4_k_cu_931c42a2_35014cuda3std3__45__cpo6cbeginE,(_ZN39_INTERNAL_9284e9c4_4_k_cu_931c42a2_35014cuda3std3__48in_placeE - _ZN39_INTERNAL_9284e9c4_4_k_cu_931c42a2_35014cuda3std3__45__cpo6cbeginE)
_ZN39_INTERNAL_9284e9c4_4_k_cu_931c42a2_35014cuda3std3__45__cpo6cbeginE:
	.zero		1
	.type		_ZN39_INTERNAL_9284e9c4_4_k_cu_931c42a2_35014cuda3std3__48in_placeE,@object
	.size		_ZN39_INTERNAL_9284e9c4_4_k_cu_931c42a2_35014cuda3std3__48in_placeE,(_ZN39_INTERNAL_9284e9c4_4_k_cu_931c42a2_35014cuda3std6ranges3__45__cpo9iter_moveE - _ZN39_INTERNAL_9284e9c4_4_k_cu_931c42a2_35014cuda3std3__48in_placeE)
_ZN39_INTERNAL_9284e9c4_4_k_cu_931c42a2_35014cuda3std3__48in_placeE:
	.zero		1
	.type		_ZN39_INTERNAL_9284e9c4_4_k_cu_931c42a2_35014cuda3std6ranges3__45__cpo9iter_moveE,@object
	.size		_ZN39_INTERNAL_9284e9c4_4_k_cu_931c42a2_35014cuda3std6ranges3__45__cpo9iter_moveE,(_ZN39_INTERNAL_9284e9c4_4_k_cu_931c42a2_35014cuda3std3__45__cpo5beginE - _ZN39_INTERNAL_9284e9c4_4_k_cu_931c42a2_35014cuda3std6ranges3__45__cpo9iter_moveE)
_ZN39_INTERNAL_9284e9c4_4_k_cu_931c42a2_35014cuda3std6ranges3__45__cpo9iter_moveE:
	.zero		1
	.type		_ZN39_INTERNAL_9284e9c4_4_k_cu_931c42a2_35014cuda3std3__45__cpo5beginE,@object
	.size		_ZN39_INTERNAL_9284e9c4_4_k_cu_931c42a2_35014cuda3std3__45__cpo5beginE,(_ZN39_INTERNAL_9284e9c4_4_k_cu_931c42a2_35014cuda3std3__441_GLOBAL__N__9284e9c4_4_k_cu_931c42a2_35016ignoreE - _ZN39_INTERNAL_9284e9c4_4_k_cu_931c42a2_35014cuda3std3__45__cpo5beginE)
_ZN39_INTERNAL_9284e9c4_4_k_cu_931c42a2_35014cuda3std3__45__cpo5beginE:
	.zero		1
	.type		_ZN39_INTERNAL_9284e9c4_4_k_cu_931c42a2_35014cuda3std3__441_GLOBAL__N__9284e9c4_4_k_cu_931c42a2_35016ignoreE,@object
	.size		_ZN39_INTERNAL_9284e9c4_4_k_cu_931c42a2_35014cuda3std3__441_GLOBAL__N__9284e9c4_4_k_cu_931c42a2_35016ignoreE,(_ZN39_INTERNAL_9284e9c4_4_k_cu_931c42a2_35014cute7productE - _ZN39_INTERNAL_9284e9c4_4_k_cu_931c42a2_35014cuda3std3__441_GLOBAL__N__9284e9c4_4_k_cu_931c42a2_35016ignoreE)
_ZN39_INTERNAL_9284e9c4_4_k_cu_931c42a2_35014cuda3std3__441_GLOBAL__N__9284e9c4_4_k_cu_931c42a2_35016ignoreE:
	.zero		1
	.type		_ZN39_INTERNAL_9284e9c4_4_k_cu_931c42a2_35014cute7productE,@object
	.size		_ZN39_INTERNAL_9284e9c4_4_k_cu_931c42a2_35014cute7productE,(_ZN39_INTERNAL_9284e9c4_4_k_cu_931c42a2_35014cuda3std3__45__cpo3endE - _ZN39_INTERNAL_9284e9c4_4_k_cu_931c42a2_35014cute7productE)
_ZN39_INTERNAL_9284e9c4_4_k_cu_931c42a2_35014cute7productE:
	.zero		1
	.type		_ZN39_INTERNAL_9284e9c4_4_k_cu_931c42a2_35014cuda3std3__45__cpo3endE,@object
	.size		_ZN39_INTERNAL_9284e9c4_4_k_cu_931c42a2_35014cuda3std3__45__cpo3endE,(_ZN39_INTERNAL_9284e9c4_4_k_cu_931c42a2_35014cuda3std3__419piecewise_constructE - _ZN39_INTERNAL_9284e9c4_4_k_cu_931c42a2_35014cuda3std3__45__cpo3endE)
_ZN39_INTERNAL_9284e9c4_4_k_cu_931c42a2_35014cuda3std3__45__cpo3endE:
	.zero		1
	.type		_ZN39_INTERNAL_9284e9c4_4_k_cu_931c42a2_35014cuda3std3__419piecewise_constructE,@object
	.size		_ZN39_INTERNAL_9284e9c4_4_k_cu_931c42a2_35014cuda3std3__419piecewise_constructE,(_ZN39_INTERNAL_9284e9c4_4_k_cu_931c42a2_35014cuda3std3__45__cpo4cendE - _ZN39_INTERNAL_9284e9c4_4_k_cu_931c42a2_35014cuda3std3__419piecewise_constructE)
_ZN39_INTERNAL_9284e9c4_4_k_cu_931c42a2_35014cuda3std3__419piecewise_constructE:
	.zero		1
	.type		_ZN39_INTERNAL_9284e9c4_4_k_cu_931c42a2_35014cuda3std3__45__cpo4cendE,@object
	.size		_ZN39_INTERNAL_9284e9c4_4_k_cu_931c42a2_35014cuda3std3__45__cpo4cendE,(_ZN39_INTERNAL_9284e9c4_4_k_cu_931c42a2_35014cuda3std6ranges3__45__cpo4swapE - _ZN39_INTERNAL_9284e9c4_4_k_cu_931c42a2_35014cuda3std3__45__cpo4cendE)
_ZN39_INTERNAL_9284e9c4_4_k_cu_931c42a2_35014cuda3std3__45__cpo4cendE:
	.zero		1
	.type		_ZN39_INTERNAL_9284e9c4_4_k_cu_931c42a2_35014cuda3std6ranges3__45__cpo4swapE,@object
	.size		_ZN39_INTERNAL_9284e9c4_4_k_cu_931c42a2_35014cuda3std6ranges3__45__cpo4swapE,(.L_8 - _ZN39_INTERNAL_9284e9c4_4_k_cu_931c42a2_35014cuda3std6ranges3__45__cpo4swapE)
_ZN39_INTERNAL_9284e9c4_4_k_cu_931c42a2_35014cuda3std6ranges3__45__cpo4swapE:
	.zero		1
.L_8:


//--------------------- .nv.constant0._ZN7cutlass13device_kernelINS_4gemm6kernel13GemmUniversalIN4cute5tupleIJiiiiEEENS1_10collective13CollectiveMmaINS1_34MainloopSm90TmaGmmaWarpSpecializedILi3ENS5_IJNS4_1CILi2EEESB_NSA_ILi1EEEEEENS1_35KernelTmaWarpSpecializedCooperativeEEENS5_IJNSA_ILi256EEENSA_ILi64EEENSA_ILi32EEEEEENS_10bfloat16_tENS5_IJlSC_lEEESK_SL_NS4_8TiledMMAINS4_8MMA_AtomIJNS4_4SM904GMMA27MMA_64x64x16_F32BF16BF16_SSILNSP_5MajorE0ELSR_0ELNSP_7ScaleInE1ELSS_1EEEEEENS4_6LayoutINS5_IJSB_SC_SC_EEENS5_IJSC_NSA_ILi0EEESX_EEEEENS5_IJNS4_10UnderscoreES10_S10_EEEEENS4_23SM90_TMA_LOAD_MULTICASTENS4_14ComposedLayoutINS4_7SwizzleILi2ELi4ELi3EEENS4_18smem_ptr_flag_bitsILi16EEENSV_INS5_IJNSA_ILi8EEESI_EEENS5_IJSI_SC_EEEEEEEvNS4_8identityES13_S1D_vS1E_EENS_8epilogue10collective6detail29Sm90TmaWarpSpecializedAdapterINS1H_15DefaultEpilogueISK_SL_SL_NS1G_6thread17LinearCombinationISK_Li1EffLNS1L_9ScaleType4KindE0ELNS_15FloatRoundStyleE2ESK_EENS1_15EpilogueDefaultEEEEEvvEEEEvNT_6ParamsE --------------------------
	.section	.nv.constant0._ZN7cutlass13device_kernelINS_4gemm6kernel13GemmUniversalIN4cute5tupleIJiiiiEEENS1_10collective13CollectiveMmaINS1_34MainloopSm90TmaGmmaWarpSpecializedILi3ENS5_IJNS4_1CILi2EEESB_NSA_ILi1EEEEEENS1_35KernelTmaWarpSpecializedCooperativeEEENS5_IJNSA_ILi256EEENSA_ILi64EEENSA_ILi32EEEEEENS_10bfloat16_tENS5_IJlSC_lEEESK_SL_NS4_8TiledMMAINS4_8MMA_AtomIJNS4_4SM904GMMA27MMA_64x64x16_F32BF16BF16_SSILNSP_5MajorE0ELSR_0ELNSP_7ScaleInE1ELSS_1EEEEEENS4_6LayoutINS5_IJSB_SC_SC_EEENS5_IJSC_NSA_ILi0EEESX_EEEEENS5_IJNS4_10UnderscoreES10_S10_EEEEENS4_23SM90_TMA_LOAD_MULTICASTENS4_14ComposedLayoutINS4_7SwizzleILi2ELi4ELi3EEENS4_18smem_ptr_flag_bitsILi16EEENSV_INS5_IJNSA_ILi8EEESI_EEENS5_IJSI_SC_EEEEEEEvNS4_8identityES13_S1D_vS1E_EENS_8epilogue10collective6detail29Sm90TmaWarpSpecializedAdapterINS1H_15DefaultEpilogueISK_SL_SL_NS1G_6thread17LinearCombinationISK_Li1EffLNS1L_9ScaleType4KindE0ELNS_15FloatRoundStyleE2ESK_EENS1_15EpilogueDefaultEEEEEvvEEEEvNT_6ParamsE,"a",@progbits
	.sectionflags	@""
	.align	4
.nv.constant0._ZN7cutlass13device_kernelINS_4gemm6kernel13GemmUniversalIN4cute5tupleIJiiiiEEENS1_10collective13CollectiveMmaINS1_34MainloopSm90TmaGmmaWarpSpecializedILi3ENS5_IJNS4_1CILi2EEESB_NSA_ILi1EEEEEENS1_35KernelTmaWarpSpecializedCooperativeEEENS5_IJNSA_ILi256EEENSA_ILi64EEENSA_ILi32EEEEEENS_10bfloat16_tENS5_IJlSC_lEEESK_SL_NS4_8TiledMMAINS4_8MMA_AtomIJNS4_4SM904GMMA27MMA_64x64x16_F32BF16BF16_SSILNSP_5MajorE0ELSR_0ELNSP_7ScaleInE1ELSS_1EEEEEENS4_6LayoutINS5_IJSB_SC_SC_EEENS5_IJSC_NSA_ILi0EEESX_EEEEENS5_IJNS4_10UnderscoreES10_S10_EEEEENS4_23SM90_TMA_LOAD_MULTICASTENS4_14ComposedLayoutINS4_7SwizzleILi2ELi4ELi3EEENS4_18smem_ptr_flag_bitsILi16EEENSV_INS5_IJNSA_ILi8EEESI_EEENS5_IJSI_SC_EEEEEEEvNS4_8identityES13_S1D_vS1E_EENS_8epilogue10collective6detail29Sm90TmaWarpSpecializedAdapterINS1H_15DefaultEpilogueISK_SL_SL_NS1G_6thread17LinearCombinationISK_Li1EffLNS1L_9ScaleType4KindE0ELNS_15FloatRoundStyleE2ESK_EENS1_15EpilogueDefaultEEEEEvvEEEEvNT_6ParamsE:
	.zero		1664


//--------------------- SYMBOLS --------------------------

	.type		.nv.reservedSmem.offset0,@object
	.size		.nv.reservedSmem.offset0,0x4
	.type		__assertfail,@function
